// auto-generated by cutlass_sweep.gemm — config: {"arch": "sm_100", "cluster_m": 2, "cluster_n": 1, "dtype": "bf16", "stages": 4, "tile_k": 32, "tile_m": 256, "tile_n": 64}
#include "cutlass/cutlass.h"
#include "cutlass/gemm/collective/collective_builder.hpp"
#include "cutlass/gemm/device/gemm_universal_adapter.h"
#include "cutlass/gemm/kernel/gemm_universal.hpp"
#include "cutlass/epilogue/collective/collective_builder.hpp"

using ElemA = cutlass::bfloat16_t;
using ElemB = cutlass::bfloat16_t;
using ElemCD = cutlass::bfloat16_t;
using Acc  = float;
using TileShape    = cute::Shape<cute::_256, cute::_64, cute::_32>;
using ClusterShape = cute::Shape<cute::_2, cute::_1, cute::_1>;

using CollectiveEpilogue = typename cutlass::epilogue::collective::CollectiveBuilder<
    cutlass::arch::Sm100, cutlass::arch::OpClassTensorOp,
    TileShape, ClusterShape,
    cutlass::epilogue::collective::EpilogueTileAuto,
    Acc, Acc,
    ElemCD, cutlass::layout::RowMajor, 128 / cutlass::sizeof_bits<ElemCD>::value,
    ElemCD, cutlass::layout::RowMajor, 128 / cutlass::sizeof_bits<ElemCD>::value,
    cutlass::epilogue::collective::EpilogueScheduleAuto
  >::CollectiveOp;

using CollectiveMainloop = typename cutlass::gemm::collective::CollectiveBuilder<
    cutlass::arch::Sm100, cutlass::arch::OpClassTensorOp,
    ElemA, cutlass::layout::RowMajor, 128 / cutlass::sizeof_bits<ElemA>::value,
    ElemB, cutlass::layout::ColumnMajor, 128 / cutlass::sizeof_bits<ElemB>::value,
    Acc,
    TileShape, ClusterShape,
    cutlass::gemm::collective::StageCount<4>,
    cutlass::gemm::collective::KernelScheduleAuto
  >::CollectiveOp;

using GemmKernel = cutlass::gemm::kernel::GemmUniversal<
    cute::Shape<int,int,int,int>,
    CollectiveMainloop,
    CollectiveEpilogue
>;
using Gemm = cutlass::gemm::device::GemmUniversalAdapter<GemmKernel>;

// Force the device kernel symbol into the cubin without needing a host main.
auto* _anchor = &cutlass::device_kernel<GemmKernel>;


// ===== COMPILED SASS (sm_100a) =====

	.target	sm_100a

	.elftype	@"ET_EXEC"


//--------------------- .note.nv.tkinfo           --------------------------
	.section	.note.nv.tkinfo,"",@"SHT_NOTE"
	.sectionflags	@"SHF_NOTE_NV_TKINFO"
	.tkinfo
        /*0018*/ 	.word	0x00000002
        /*0030*/ 	.string	""
        /*0030*/ 	.string	"ptxas"
        /*0030*/ 	.string	"Cuda compilation tools, release 13.0, V13.0.88"
        /*0030*/ 	.string	"Build cuda_13.0.r13.0/compiler.36424714_0"
        /*0030*/ 	.string	"-arch sm_100a -m 64 "



//--------------------- .note.nv.cuinfo           --------------------------
	.section	.note.nv.cuinfo,"",@"SHT_NOTE"
	.sectionflags	@"SHF_NOTE_NV_CUINFO"
        /*0018*/ 	.short	0x0002
        /*001a*/ 	.short	0x0064
        /*001c*/ 	.short	0x0082
	.zero		2


//--------------------- .nv.info                  --------------------------
	.section	.nv.info,"",@"SHT_CUDA_INFO"
	.align	4


	//----- nvinfo : EIATTR_REGCOUNT
	.align		4
        /*0000*/ 	.byte	0x04, 0x2f
        /*0002*/ 	.short	(.L_19 - .L_18)
	.align		4
.L_18:
        /*0004*/ 	.word	index@(_ZN7cutlass13device_kernelINS_4gemm6kernel13GemmUniversalIN4cute5tupleIJiiiiEEENS1_10collective13CollectiveMmaINS1_35MainloopSm100TmaUmmaWarpSpecializedILi4ELi2ELi4ENS5_IJNS4_1CILi2EEENSA_ILi1EEESC_EEEEENS5_IJNSA_ILi256EEENSA_ILi64EEENSA_ILi32EEEEEENS_10bfloat16_tENS5_IJlSC_lEEESJ_SK_NS4_8TiledMMAINS4_8MMA_AtomIJNS4_26SM100_MMA_F16BF16_2x1SM_SSISJ_SJ_fLi256ELi64ELNS4_4UMMA5MajorE0ELSP_0ELNSO_7ScaleInE0ELSQ_0EEEEEENS4_6LayoutINS5_IJSC_SC_SC_EEENS5_IJNSA_ILi0EEESV_SV_EEEEENS5_IJNS4_10UnderscoreESY_SY_EEEEENS4_18SM100_TMA_2SM_LOADENS4_14ComposedLayoutINS4_7SwizzleILi2ELi4ELi3EEENS4_18smem_ptr_flag_bitsILi16EEENST_INS5_IJNSA_ILi8EEESH_EEENS5_IJSH_SC_EEEEEEEvNS4_8identityES11_S1B_vS1C_EENS_8epilogue10collective18CollectiveEpilogueINS1E_23Sm100TmaWarpSpecializedILi3ELi2ELi32ELb1ELb0EEEJNS5_IJNSA_ILi128EEESG_SH_EEENS5_IJNST_IS1J_SC_EENST_ISH_SC_EEEEESJ_SK_SJ_SK_NS1E_6fusion15FusionCallbacksIS1I_NS1O_17LinearCombinationISJ_fSJ_fLNS_15FloatRoundStyleE2EEES1K_S1N_JEEENS4_5SM1004TMEM4LOAD26SM100_TMEM_LOAD_32dp32b32xENS4_13SM90_TMA_LOADES1B_NS4_39AutoVectorizingCopyWithAssumedAlignmentILi128EEENS4_14SM90_TMA_STOREES1B_S20_S20_EEEvvEEEEvNT_6ParamsE)
        /*0008*/ 	.word	0x00000072


	//----- nvinfo : EIATTR_FRAME_SIZE
	.align		4
.L_19:
        /*000c*/ 	.byte	0x04, 0x11
        /*000e*/ 	.short	(.L_21 - .L_20)
	.align		4
.L_20:
        /*0010*/ 	.word	index@($__internal_2_$__cuda_sm10x_tcgen05_guardrail_trap_unallocated_columns_being_dealloced)
        /*0014*/ 	.word	0x00000000


	//----- nvinfo : EIATTR_FRAME_SIZE
	.align		4
.L_21:
        /*0018*/ 	.byte	0x04, 0x11
        /*001a*/ 	.short	(.L_23 - .L_22)
	.align		4
.L_22:
        /*001c*/ 	.word	index@($__internal_1_$__cuda_sm10x_tcgen05_guardrail_trap_phase_invalid_during_alloc)
        /*0020*/ 	.word	0x00000000


	//----- nvinfo : EIATTR_FRAME_SIZE
	.align		4
.L_23:
        /*0024*/ 	.byte	0x04, 0x11
        /*0026*/ 	.short	(.L_25 - .L_24)
	.align		4
.L_24:
        /*0028*/ 	.word	index@($__internal_0_$__cuda_sm10x_tcgen05_guardrail_trap_col_being_dealloced_not_returned_by_alloc)
        /*002c*/ 	.word	0x00000000


	//----- nvinfo : EIATTR_FRAME_SIZE
	.align		4
.L_25:
        /*0030*/ 	.byte	0x04, 0x11
        /*0032*/ 	.short	(.L_27 - .L_26)
	.align		4
.L_26:
        /*0034*/ 	.word	index@(_ZN7cutlass13device_kernelINS_4gemm6kernel13GemmUniversalIN4cute5tupleIJiiiiEEENS1_10collective13CollectiveMmaINS1_35MainloopSm100TmaUmmaWarpSpecializedILi4ELi2ELi4ENS5_IJNS4_1CILi2EEENSA_ILi1EEESC_EEEEENS5_IJNSA_ILi256EEENSA_ILi64EEENSA_ILi32EEEEEENS_10bfloat16_tENS5_IJlSC_lEEESJ_SK_NS4_8TiledMMAINS4_8MMA_AtomIJNS4_26SM100_MMA_F16BF16_2x1SM_SSISJ_SJ_fLi256ELi64ELNS4_4UMMA5MajorE0ELSP_0ELNSO_7ScaleInE0ELSQ_0EEEEEENS4_6LayoutINS5_IJSC_SC_SC_EEENS5_IJNSA_ILi0EEESV_SV_EEEEENS5_IJNS4_10UnderscoreESY_SY_EEEEENS4_18SM100_TMA_2SM_LOADENS4_14ComposedLayoutINS4_7SwizzleILi2ELi4ELi3EEENS4_18smem_ptr_flag_bitsILi16EEENST_INS5_IJNSA_ILi8EEESH_EEENS5_IJSH_SC_EEEEEEEvNS4_8identityES11_S1B_vS1C_EENS_8epilogue10collective18CollectiveEpilogueINS1E_23Sm100TmaWarpSpecializedILi3ELi2ELi32ELb1ELb0EEEJNS5_IJNSA_ILi128EEESG_SH_EEENS5_IJNST_IS1J_SC_EENST_ISH_SC_EEEEESJ_SK_SJ_SK_NS1E_6fusion15FusionCallbacksIS1I_NS1O_17LinearCombinationISJ_fSJ_fLNS_15FloatRoundStyleE2EEES1K_S1N_JEEENS4_5SM1004TMEM4LOAD26SM100_TMEM_LOAD_32dp32b32xENS4_13SM90_TMA_LOADES1B_NS4_39AutoVectorizingCopyWithAssumedAlignmentILi128EEENS4_14SM90_TMA_STOREES1B_S20_S20_EEEvvEEEEvNT_6ParamsE)
        /*0038*/ 	.word	0x00000000


	//----- nvinfo : EIATTR_MIN_STACK_SIZE
	.align		4
.L_27:
        /*003c*/ 	.byte	0x04, 0x12
        /*003e*/ 	.short	(.L_29 - .L_28)
	.align		4
.L_28:
        /*0040*/ 	.word	index@(_ZN7cutlass13device_kernelINS_4gemm6kernel13GemmUniversalIN4cute5tupleIJiiiiEEENS1_10collective13CollectiveMmaINS1_35MainloopSm100TmaUmmaWarpSpecializedILi4ELi2ELi4ENS5_IJNS4_1CILi2EEENSA_ILi1EEESC_EEEEENS5_IJNSA_ILi256EEENSA_ILi64EEENSA_ILi32EEEEEENS_10bfloat16_tENS5_IJlSC_lEEESJ_SK_NS4_8TiledMMAINS4_8MMA_AtomIJNS4_26SM100_MMA_F16BF16_2x1SM_SSISJ_SJ_fLi256ELi64ELNS4_4UMMA5MajorE0ELSP_0ELNSO_7ScaleInE0ELSQ_0EEEEEENS4_6LayoutINS5_IJSC_SC_SC_EEENS5_IJNSA_ILi0EEESV_SV_EEEEENS5_IJNS4_10UnderscoreESY_SY_EEEEENS4_18SM100_TMA_2SM_LOADENS4_14ComposedLayoutINS4_7SwizzleILi2ELi4ELi3EEENS4_18smem_ptr_flag_bitsILi16EEENST_INS5_IJNSA_ILi8EEESH_EEENS5_IJSH_SC_EEEEEEEvNS4_8identityES11_S1B_vS1C_EENS_8epilogue10collective18CollectiveEpilogueINS1E_23Sm100TmaWarpSpecializedILi3ELi2ELi32ELb1ELb0EEEJNS5_IJNSA_ILi128EEESG_SH_EEENS5_IJNST_IS1J_SC_EENST_ISH_SC_EEEEESJ_SK_SJ_SK_NS1E_6fusion15FusionCallbacksIS1I_NS1O_17LinearCombinationISJ_fSJ_fLNS_15FloatRoundStyleE2EEES1K_S1N_JEEENS4_5SM1004TMEM4LOAD26SM100_TMEM_LOAD_32dp32b32xENS4_13SM90_TMA_LOADES1B_NS4_39AutoVectorizingCopyWithAssumedAlignmentILi128EEENS4_14SM90_TMA_STOREES1B_S20_S20_EEEvvEEEEvNT_6ParamsE)
        /*0044*/ 	.word	0x00000000
.L_29:


//--------------------- .nv.compat                --------------------------
	.section	.nv.compat,"",@"SHT_CUDA_COMPAT_INFO"
	.align	4
        /*0000*/ 	.byte	0x02, 0x09, 0x01, 0x00, 0x02, 0x02, 0x02, 0x00, 0x02, 0x05, 0x05, 0x00, 0x03, 0x07, 0x01, 0x01
        /*0010*/ 	.byte	0x02, 0x03, 0x01, 0x00, 0x02, 0x06, 0x01, 0x00, 0x04, 0x0b, 0x08, 0x00, 0x09, 0x00, 0x00, 0x00
        /*0020*/ 	.byte	0x00, 0x00, 0x00, 0x00


//--------------------- .nv.info._ZN7cutlass13device_kernelINS_4gemm6kernel13GemmUniversalIN4cute5tupleIJiiiiEEENS1_10collective13CollectiveMmaINS1_35MainloopSm100TmaUmmaWarpSpecializedILi4ELi2ELi4ENS5_IJNS4_1CILi2EEENSA_ILi1EEESC_EEEEENS5_IJNSA_ILi256EEENSA_ILi64EEENSA_ILi32EEEEEENS_10bfloat16_tENS5_IJlSC_lEEESJ_SK_NS4_8TiledMMAINS4_8MMA_AtomIJNS4_26SM100_MMA_F16BF16_2x1SM_SSISJ_SJ_fLi256ELi64ELNS4_4UMMA5MajorE0ELSP_0ELNSO_7ScaleInE0ELSQ_0EEEEEENS4_6LayoutINS5_IJSC_SC_SC_EEENS5_IJNSA_ILi0EEESV_SV_EEEEENS5_IJNS4_10UnderscoreESY_SY_EEEEENS4_18SM100_TMA_2SM_LOADENS4_14ComposedLayoutINS4_7SwizzleILi2ELi4ELi3EEENS4_18smem_ptr_flag_bitsILi16EEENST_INS5_IJNSA_ILi8EEESH_EEENS5_IJSH_SC_EEEEEEEvNS4_8identityES11_S1B_vS1C_EENS_8epilogue10collective18CollectiveEpilogueINS1E_23Sm100TmaWarpSpecializedILi3ELi2ELi32ELb1ELb0EEEJNS5_IJNSA_ILi128EEESG_SH_EEENS5_IJNST_IS1J_SC_EENST_ISH_SC_EEEEESJ_SK_SJ_SK_NS1E_6fusion15FusionCallbacksIS1I_NS1O_17LinearCombinationISJ_fSJ_fLNS_15FloatRoundStyleE2EEES1K_S1N_JEEENS4_5SM1004TMEM4LOAD26SM100_TMEM_LOAD_32dp32b32xENS4_13SM90_TMA_LOADES1B_NS4_39AutoVectorizingCopyWithAssumedAlignmentILi128EEENS4_14SM90_TMA_STOREES1B_S20_S20_EEEvvEEEEvNT_6ParamsE --------------------------
	.section	.nv.info._ZN7cutlass13device_kernelINS_4gemm6kernel13GemmUniversalIN4cute5tupleIJiiiiEEENS1_10collective13CollectiveMmaINS1_35MainloopSm100TmaUmmaWarpSpecializedILi4ELi2ELi4ENS5_IJNS4_1CILi2EEENSA_ILi1EEESC_EEEEENS5_IJNSA_ILi256EEENSA_ILi64EEENSA_ILi32EEEEEENS_10bfloat16_tENS5_IJlSC_lEEESJ_SK_NS4_8TiledMMAINS4_8MMA_AtomIJNS4_26SM100_MMA_F16BF16_2x1SM_SSISJ_SJ_fLi256ELi64ELNS4_4UMMA5MajorE0ELSP_0ELNSO_7ScaleInE0ELSQ_0EEEEEENS4_6LayoutINS5_IJSC_SC_SC_EEENS5_IJNSA_ILi0EEESV_SV_EEEEENS5_IJNS4_10UnderscoreESY_SY_EEEEENS4_18SM100_TMA_2SM_LOADENS4_14ComposedLayoutINS4_7SwizzleILi2ELi4ELi3EEENS4_18smem_ptr_flag_bitsILi16EEENST_INS5_IJNSA_ILi8EEESH_EEENS5_IJSH_SC_EEEEEEEvNS4_8identityES11_S1B_vS1C_EENS_8epilogue10collective18CollectiveEpilogueINS1E_23Sm100TmaWarpSpecializedILi3ELi2ELi32ELb1ELb0EEEJNS5_IJNSA_ILi128EEESG_SH_EEENS5_IJNST_IS1J_SC_EENST_ISH_SC_EEEEESJ_SK_SJ_SK_NS1E_6fusion15FusionCallbacksIS1I_NS1O_17LinearCombinationISJ_fSJ_fLNS_15FloatRoundStyleE2EEES1K_S1N_JEEENS4_5SM1004TMEM4LOAD26SM100_TMEM_LOAD_32dp32b32xENS4_13SM90_TMA_LOADES1B_NS4_39AutoVectorizingCopyWithAssumedAlignmentILi128EEENS4_14SM90_TMA_STOREES1B_S20_S20_EEEvvEEEEvNT_6ParamsE,"",@"SHT_CUDA_INFO"
	.sectionflags	@""
	.align	4


	//----- nvinfo : EIATTR_CUDA_API_VERSION
	.align		4
        /*0000*/ 	.byte	0x04, 0x37
        /*0002*/ 	.short	(.L_31 - .L_30)
.L_30:
        /*0004*/ 	.word	0x00000082


	//----- nvinfo : EIATTR_KPARAM_INFO
	.align		4
.L_31:
        /*0008*/ 	.byte	0x04, 0x17
        /*000a*/ 	.short	(.L_33 - .L_32)
.L_32:
        /*000c*/ 	.word	0x00000000
        /*0010*/ 	.short	0x0000
        /*0012*/ 	.short	0x0000
        /*0014*/ 	.byte	0x00, 0xf0, 0x01, 0x20


	//----- nvinfo : EIATTR_AT_ENTRY_FRAGMENTS
	.align		4
.L_33:
        /*0018*/ 	.byte	0x04, 0x4f
        /*001a*/ 	.short	(.L_35 - .L_34)


	//   ....[0]....
.L_34:
        /*001c*/ 	.word	0x00000007


	//----- nvinfo : EIATTR_RESERVED_SMEM_USED
	.align		4
.L_35:
        /*0020*/ 	.byte	0x01, 0x41
	.zero		2


	//----- nvinfo : EIATTR_SPARSE_MMA_MASK
	.align		4
        /*0024*/ 	.byte	0x03, 0x50
        /*0026*/ 	.short	0x0000


	//----- nvinfo : EIATTR_TCGEN05_2CTA_USED
	.align		4
        /*0028*/ 	.byte	0x01, 0x52
	.zero		2


	//----- nvinfo : EIATTR_MAXREG_COUNT
	.align		4
        /*002c*/ 	.byte	0x03, 0x1b
        /*002e*/ 	.short	0x00ff


	//----- nvinfo : EIATTR_NUM_BARRIERS
	.align		4
        /*0030*/ 	.byte	0x02, 0x4c
        /*0032*/ 	.byte	0x07
	.zero		1


	//----- nvinfo : EIATTR_EXTERNS
	.align		4
        /*0034*/ 	.byte	0x04, 0x0f
        /*0036*/ 	.short	(.L_37 - .L_36)


	//   ....[0]....
	.align		4
.L_36:
        /*0038*/ 	.word	index@(__assertfail)


	//----- nvinfo : EIATTR_MERCURY_ISA_VERSION
	.align		4
.L_37:
        /*003c*/ 	.byte	0x03, 0x5f
        /*003e*/ 	.short	0x0101


	//----- nvinfo : EIATTR_INT_WARP_WIDE_INSTR_OFFSETS
	.align		4
        /*0040*/ 	.byte	0x04, 0x31
        /*0042*/ 	.short	(.L_39 - .L_38)


	//   ....[0]....
.L_38:
        /*0044*/ 	.word	0x00000cf0


	//   ....[1]....
        /*0048*/ 	.word	0x00000d90


	//   ....[2]....
        /*004c*/ 	.word	0x000020f0


	//   ....[3]....
        /*0050*/ 	.word	0x00003ee0


	//   ....[4]....
        /*0054*/ 	.word	0x00003f10


	//   ....[5]....
        /*0058*/ 	.word	0x00003f60


	//   ....[6]....
        /*005c*/ 	.word	0x00004850


	//   ....[7]....
        /*0060*/ 	.word	0x00004870


	//   ....[8]....
        /*0064*/ 	.word	0x00004b40


	//   ....[9]....
        /*0068*/ 	.word	0x00004c70


	//----- nvinfo : EIATTR_COOP_GROUP_MASK_REGIDS
	.align		4
.L_39:
        /*006c*/ 	.byte	0x04, 0x29
        /*006e*/ 	.short	(.L_41 - .L_40)


	//   ....[0]....
.L_40:
        /*0070*/ 	.word	0xffffffff


	//   ....[1]....
        /*0074*/ 	.word	0xffffffff


	//   ....[2]....
        /*0078*/ 	.word	0xffffffff


	//   ....[3]....
        /*007c*/ 	.word	0xffffffff


	//   ....[4]....
        /*0080*/ 	.word	0xffffffff


	//   ....[5]....
        /*0084*/ 	.word	0xffffffff


	//   ....[6]....
        /*0088*/ 	.word	0xffffffff


	//   ....[7]....
        /*008c*/ 	.word	0xffffffff


	//   ....[8]....
        /*0090*/ 	.word	0xffffffff


	//   ....[9]....
        /*0094*/ 	.word	0xffffffff


	//   ....[10]....
        /*0098*/ 	.word	0xffffffff


	//   ....[11]....
        /*009c*/ 	.word	0xffffffff


	//   ....[12]....
        /*00a0*/ 	.word	0xffffffff


	//   ....[13]....
        /*00a4*/ 	.word	0xffffffff


	//----- nvinfo : EIATTR_COOP_GROUP_INSTR_OFFSETS
	.align		4
.L_41:
        /*00a8*/ 	.byte	0x04, 0x28
        /*00aa*/ 	.short	(.L_43 - .L_42)


	//   ....[0]....
.L_42:
        /*00ac*/ 	.word	0x000000c0


	//   ....[1]....
        /*00b0*/ 	.word	0x00000500


	//   ....[2]....
        /*00b4*/ 	.word	0x00000680


	//   ....[3]....
        /*00b8*/ 	.word	0x000007f0


	//   ....[4]....
        /*00bc*/ 	.word	0x000008e0


	//   ....[5]....
        /*00c0*/ 	.word	0x00000a40


	//   ....[6]....
        /*00c4*/ 	.word	0x00000bd0


	//   ....[7]....
        /*00c8*/ 	.word	0x00000e10


	//   ....[8]....
        /*00cc*/ 	.word	0x00001fd0


	//   ....[9]....
        /*00d0*/ 	.word	0x00002db0


	//   ....[10]....
        /*00d4*/ 	.word	0x00003280


	//   ....[11]....
        /*00d8*/ 	.word	0x000032b0


	//   ....[12]....
        /*00dc*/ 	.word	0x00003df0


	//   ....[13]....
        /*00e0*/ 	.word	0x00004000


	//----- nvinfo : EIATTR_VRC_CTA_INIT_COUNT
	.align		4
.L_43:
        /*00e4*/ 	.byte	0x02, 0x4a
        /*00e6*/ 	.byte	0x80
	.zero		1


	//----- nvinfo : EIATTR_SYSCALL_OFFSETS
	.align		4
        /*00e8*/ 	.byte	0x04, 0x46
        /*00ea*/ 	.short	(.L_45 - .L_44)


	//   ....[0]....
.L_44:
        /*00ec*/ 	.word	0x00005820


	//   ....[1]....
        /*00f0*/ 	.word	0x00005910


	//   ....[2]....
        /*00f4*/ 	.word	0x00006150


	//   ....[3]....
        /*00f8*/ 	.word	0x00006e00


	//----- nvinfo : EIATTR_MBARRIER_INSTR_OFFSETS
	.align		4
.L_45:
        /*00fc*/ 	.byte	0x04, 0x39
        /*00fe*/ 	.short	(.L_47 - .L_46)


	//   ....[0]....
.L_46:
        /*0100*/ 	.word	0x000005f0
        /*0104*/ 	.word	0x000000ff
        /*0108*/ 	.word	0x00000000
        /*010c*/ 	.short	0x0100
        /*010e*/ 	.byte	0x08
	.zero		1


	//   ....[1]....
        /*0110*/ 	.word	0x00000600
        /*0114*/ 	.word	0x000000ff
        /*0118*/ 	.word	0x00000020
        /*011c*/ 	.short	0x0100
        /*011e*/ 	.byte	0x08
	.zero		1


	//   ....[2]....
        /*0120*/ 	.word	0x00000610
        /*0124*/ 	.word	0x000000ff
        /*0128*/ 	.word	0x00000008
        /*012c*/ 	.short	0x0100
        /*012e*/ 	.byte	0x08
	.zero		1


	//   ....[3]....
        /*0130*/ 	.word	0x00000620
        /*0134*/ 	.word	0x000000ff
        /*0138*/ 	.word	0x00000028
        /*013c*/ 	.short	0x0100
        /*013e*/ 	.byte	0x08
	.zero		1


	//   ....[4]....
        /*0140*/ 	.word	0x00000630
        /*0144*/ 	.word	0x000000ff
        /*0148*/ 	.word	0x00000010
        /*014c*/ 	.short	0x0100
        /*014e*/ 	.byte	0x08
	.zero		1


	//   ....[5]....
        /*0150*/ 	.word	0x00000640
        /*0154*/ 	.word	0x000000ff
        /*0158*/ 	.word	0x00000030
        /*015c*/ 	.short	0x0100
        /*015e*/ 	.byte	0x08
	.zero		1


	//   ....[6]....
        /*0160*/ 	.word	0x00000650
        /*0164*/ 	.word	0x000000ff
        /*0168*/ 	.word	0x00000018
        /*016c*/ 	.short	0x0100
        /*016e*/ 	.byte	0x08
	.zero		1


	//   ....[7]....
        /*0170*/ 	.word	0x00000660
        /*0174*/ 	.word	0x000000ff
        /*0178*/ 	.word	0x00000038
        /*017c*/ 	.short	0x0100
        /*017e*/ 	.byte	0x08
	.zero		1


	//   ....[8]....
        /*0180*/ 	.word	0x00000780
        /*0184*/ 	.word	0x000000ff
        /*0188*/ 	.word	0x00000040
        /*018c*/ 	.short	0x0100
        /*018e*/ 	.byte	0x09
	.zero		1


	//   ....[9]....
        /*0190*/ 	.word	0x00000790
        /*0194*/ 	.word	0x000000ff
        /*0198*/ 	.word	0x00000058
        /*019c*/ 	.short	0x0100
        /*019e*/ 	.byte	0x09
	.zero		1


	//   ....[10]....
        /*01a0*/ 	.word	0x000007a0
        /*01a4*/ 	.word	0x000000ff
        /*01a8*/ 	.word	0x00000048
        /*01ac*/ 	.short	0x0100
        /*01ae*/ 	.byte	0x09
	.zero		1


	//   ....[11]....
        /*01b0*/ 	.word	0x000007b0
        /*01b4*/ 	.word	0x000000ff
        /*01b8*/ 	.word	0x00000060
        /*01bc*/ 	.short	0x0100
        /*01be*/ 	.byte	0x09
	.zero		1


	//   ....[12]....
        /*01c0*/ 	.word	0x000007c0
        /*01c4*/ 	.word	0x000000ff
        /*01c8*/ 	.word	0x00000050
        /*01cc*/ 	.short	0x0100
        /*01ce*/ 	.byte	0x09
	.zero		1


	//   ....[13]....
        /*01d0*/ 	.word	0x000007d0
        /*01d4*/ 	.word	0x000000ff
        /*01d8*/ 	.word	0x00000068
        /*01dc*/ 	.short	0x0100
        /*01de*/ 	.byte	0x09
	.zero		1


	//   ....[14]....
        /*01e0*/ 	.word	0x000008b0
        /*01e4*/ 	.word	0x000000ff
        /*01e8*/ 	.word	0x00000070
        /*01ec*/ 	.short	0x0100
        /*01ee*/ 	.byte	0x08
	.zero		1


	//   ....[15]....
        /*01f0*/ 	.word	0x000008c0
        /*01f4*/ 	.word	0x000000ff
        /*01f8*/ 	.word	0x00000078
        /*01fc*/ 	.short	0x0100
        /*01fe*/ 	.byte	0x08
	.zero		1


	//   ....[16]....
        /*0200*/ 	.word	0x000009f0
        /*0204*/ 	.word	0x000000ff
        /*0208*/ 	.word	0x00000080
        /*020c*/ 	.short	0x0100
        /*020e*/ 	.byte	0x08
	.zero		1


	//   ....[17]....
        /*0210*/ 	.word	0x00000a00
        /*0214*/ 	.word	0x000000ff
        /*0218*/ 	.word	0x00000090
        /*021c*/ 	.short	0x0100
        /*021e*/ 	.byte	0x08
	.zero		1


	//   ....[18]....
        /*0220*/ 	.word	0x00000a10
        /*0224*/ 	.word	0x000000ff
        /*0228*/ 	.word	0x00000088
        /*022c*/ 	.short	0x0100
        /*022e*/ 	.byte	0x08
	.zero		1


	//   ....[19]....
        /*0230*/ 	.word	0x00000a20
        /*0234*/ 	.word	0x000000ff
        /*0238*/ 	.word	0x00000098
        /*023c*/ 	.short	0x0100
        /*023e*/ 	.byte	0x08
	.zero		1


	//   ....[20]....
        /*0240*/ 	.word	0x00000b40
        /*0244*/ 	.word	0x000000ff
        /*0248*/ 	.word	0x000000a0
        /*024c*/ 	.short	0x0100
        /*024e*/ 	.byte	0x09
	.zero		1


	//   ....[21]....
        /*0250*/ 	.word	0x00000b50
        /*0254*/ 	.word	0x000000ff
        /*0258*/ 	.word	0x000000c0
        /*025c*/ 	.short	0x0100
        /*025e*/ 	.byte	0x09
	.zero		1


	//   ....[22]....
        /*0260*/ 	.word	0x00000b60
        /*0264*/ 	.word	0x000000ff
        /*0268*/ 	.word	0x000000a8
        /*026c*/ 	.short	0x0100
        /*026e*/ 	.byte	0x09
	.zero		1


	//   ....[23]....
        /*0270*/ 	.word	0x00000b70
        /*0274*/ 	.word	0x000000ff
        /*0278*/ 	.word	0x000000c8
        /*027c*/ 	.short	0x0100
        /*027e*/ 	.byte	0x09
	.zero		1


	//   ....[24]....
        /*0280*/ 	.word	0x00000b80
        /*0284*/ 	.word	0x000000ff
        /*0288*/ 	.word	0x000000b0
        /*028c*/ 	.short	0x0100
        /*028e*/ 	.byte	0x09
	.zero		1


	//   ....[25]....
        /*0290*/ 	.word	0x00000b90
        /*0294*/ 	.word	0x000000ff
        /*0298*/ 	.word	0x000000d0
        /*029c*/ 	.short	0x0100
        /*029e*/ 	.byte	0x09
	.zero		1


	//   ....[26]....
        /*02a0*/ 	.word	0x00000ba0
        /*02a4*/ 	.word	0x000000ff
        /*02a8*/ 	.word	0x000000b8
        /*02ac*/ 	.short	0x0100
        /*02ae*/ 	.byte	0x09
	.zero		1


	//   ....[27]....
        /*02b0*/ 	.word	0x00000bb0
        /*02b4*/ 	.word	0x000000ff
        /*02b8*/ 	.word	0x000000d8
        /*02bc*/ 	.short	0x0100
        /*02be*/ 	.byte	0x09
	.zero		1


	//   ....[28]....
        /*02c0*/ 	.word	0x00000ca0
        /*02c4*/ 	.word	0x000000ff
        /*02c8*/ 	.word	0x000000e0
        /*02cc*/ 	.short	0x0100
        /*02ce*/ 	.byte	0x08
	.zero		1


	//   ....[29]....
        /*02d0*/ 	.word	0x00000cb0
        /*02d4*/ 	.word	0x000000ff
        /*02d8*/ 	.word	0x000000f0
        /*02dc*/ 	.short	0x0100
        /*02de*/ 	.byte	0x08
	.zero		1


	//   ....[30]....
        /*02e0*/ 	.word	0x00000cc0
        /*02e4*/ 	.word	0x000000ff
        /*02e8*/ 	.word	0x000000e8
        /*02ec*/ 	.short	0x0100
        /*02ee*/ 	.byte	0x08
	.zero		1


	//   ....[31]....
        /*02f0*/ 	.word	0x00000cd0
        /*02f4*/ 	.word	0x000000ff
        /*02f8*/ 	.word	0x000000f8
        /*02fc*/ 	.short	0x0100
        /*02fe*/ 	.byte	0x08
	.zero		1


	//   ....[32]....
        /*0300*/ 	.word	0x00000dc0
        /*0304*/ 	.word	0x000000ff
        /*0308*/ 	.word	0x00000100
        /*030c*/ 	.short	0x0100
        /*030e*/ 	.byte	0x06
	.zero		1


	//   ....[33]....
        /*0310*/ 	.word	0x000017d0
        /*0314*/ 	.word	0x00000002
        /*0318*/ 	.word	0x000000f0
        /*031c*/ 	.short	0x010a
        /*031e*/ 	.byte	0xff
	.zero		1


	//   ....[34]....
        /*0320*/ 	.word	0x00001800
        /*0324*/ 	.word	0x00000002
        /*0328*/ 	.word	0x000000e0
        /*032c*/ 	.short	0x0101
        /*032e*/ 	.byte	0xff
	.zero		1


	//   ....[35]....
        /*0330*/ 	.word	0x000018d0
        /*0334*/ 	.word	0x000000ff
        /*0338*/ 	.word	0x00000020
        /*033c*/ 	.short	0x010a
        /*033e*/ 	.byte	0x08
	.zero		1


	//   ....[36]....
        /*0340*/ 	.word	0x000019d0
        /*0344*/ 	.word	0x000000ff
        /*0348*/ 	.word	0x00000020
        /*034c*/ 	.short	0x010a
        /*034e*/ 	.byte	0x21
	.zero		1


	//   ....[37]....
        /*0350*/ 	.word	0x00001b80
        /*0354*/ 	.word	0x000000ff
        /*0358*/ 	.word	0x00000020
        /*035c*/ 	.short	0x010a
        /*035e*/ 	.byte	0x08
	.zero		1


	//   ....[38]....
        /*0360*/ 	.word	0x00001c80
        /*0364*/ 	.word	0x000000ff
        /*0368*/ 	.word	0x00000078
        /*036c*/ 	.short	0x0101
        /*036e*/ 	.byte	0x04
	.zero		1


	//   ....[39]....
        /*0370*/ 	.word	0x00001ca0
        /*0374*/ 	.word	0x000000ff
        /*0378*/ 	.word	0x00000020
        /*037c*/ 	.short	0x010a
        /*037e*/ 	.byte	0x08
	.zero		1


	//   ....[40]....
        /*0380*/ 	.word	0x00001d20
        /*0384*/ 	.word	0x000000ff
        /*0388*/ 	.word	0x00000020
        /*038c*/ 	.short	0x010a
        /*038e*/ 	.byte	0x11
	.zero		1


	//   ....[41]....
        /*0390*/ 	.word	0x00001eb0
        /*0394*/ 	.word	0x000000ff
        /*0398*/ 	.word	0x00000020
        /*039c*/ 	.short	0x010a
        /*039e*/ 	.byte	0x08
	.zero		1


	//   ....[42]....
        /*03a0*/ 	.word	0x00002000
        /*03a4*/ 	.word	0x00000002
        /*03a8*/ 	.word	0x00000080
        /*03ac*/ 	.short	0x010a
        /*03ae*/ 	.byte	0xff
	.zero		1


	//   ....[43]....
        /*03b0*/ 	.word	0x000020c0
        /*03b4*/ 	.word	0x00000002
        /*03b8*/ 	.word	0x00000000
        /*03bc*/ 	.short	0x0101
        /*03be*/ 	.byte	0xff
	.zero		1


	//   ....[44]....
        /*03c0*/ 	.word	0x00002620
        /*03c4*/ 	.word	0x000000ff
        /*03c8*/ 	.word	0x00000000
        /*03cc*/ 	.short	0x010a
        /*03ce*/ 	.byte	0x05
	.zero		1


	//   ....[45]....
        /*03d0*/ 	.word	0x000026b0
        /*03d4*/ 	.word	0x000000ff
        /*03d8*/ 	.word	0x00000000
        /*03dc*/ 	.short	0x010a
        /*03de*/ 	.byte	0x05
	.zero		1


	//   ....[46]....
        /*03e0*/ 	.word	0x00002740
        /*03e4*/ 	.word	0x000000ff
        /*03e8*/ 	.word	0x00000000
        /*03ec*/ 	.short	0x010a
        /*03ee*/ 	.byte	0x05
	.zero		1


	//   ....[47]....
        /*03f0*/ 	.word	0x000027e0
        /*03f4*/ 	.word	0x00000000
        /*03f8*/ 	.word	0x00000000
        /*03fc*/ 	.short	0x010a
        /*03fe*/ 	.byte	0xff
	.zero		1


	//   ....[48]....
        /*0400*/ 	.word	0x00002910
        /*0404*/ 	.word	0x00000000
        /*0408*/ 	.word	0x000000e0
        /*040c*/ 	.short	0x010a
        /*040e*/ 	.byte	0xff
	.zero		1


	//   ....[49]....
        /*0410*/ 	.word	0x00002980
        /*0414*/ 	.word	0x00000000
        /*0418*/ 	.word	0x00000000
        /*041c*/ 	.short	0x0101
        /*041e*/ 	.byte	0xff
	.zero		1


	//   ....[50]....
        /*0420*/ 	.word	0x000029a0
        /*0424*/ 	.word	0x000000ff
        /*0428*/ 	.word	0x00000090
        /*042c*/ 	.short	0x010a
        /*042e*/ 	.byte	0x05
	.zero		1


	//   ....[51]....
        /*0430*/ 	.word	0x00002ac0
        /*0434*/ 	.word	0x00000000
        /*0438*/ 	.word	0x00000080
        /*043c*/ 	.short	0x010a
        /*043e*/ 	.byte	0xff
	.zero		1


	//   ....[52]....
        /*0440*/ 	.word	0x00002bc0
        /*0444*/ 	.word	0x00000000
        /*0448*/ 	.word	0x00000000
        /*044c*/ 	.short	0x0101
        /*044e*/ 	.byte	0xff
	.zero		1


	//   ....[53]....
        /*0450*/ 	.word	0x00002c50
        /*0454*/ 	.word	0x000000ff
        /*0458*/ 	.word	0x00000090
        /*045c*/ 	.short	0x0106
        /*045e*/ 	.byte	0x05
	.zero		1


	//   ....[54]....
        /*0460*/ 	.word	0x00002c70
        /*0464*/ 	.word	0x000000ff
        /*0468*/ 	.word	0x00000090
        /*046c*/ 	.short	0x010a
        /*046e*/ 	.byte	0x05
	.zero		1


	//   ....[55]....
        /*0470*/ 	.word	0x00002d00
        /*0474*/ 	.word	0x000000ff
        /*0478*/ 	.word	0x00000090
        /*047c*/ 	.short	0x0106
        /*047e*/ 	.byte	0x04
	.zero		1


	//   ....[56]....
        /*0480*/ 	.word	0x00002d40
        /*0484*/ 	.word	0x00000000
        /*0488*/ 	.word	0x00000090
        /*048c*/ 	.short	0x010a
        /*048e*/ 	.byte	0xff
	.zero		1


	//   ....[57]....
        /*0490*/ 	.word	0x00002f80
        /*0494*/ 	.word	0x000000ff
        /*0498*/ 	.word	0x00000008
        /*049c*/ 	.short	0x010a
        /*049e*/ 	.byte	0x06
	.zero		1


	//   ....[58]....
        /*04a0*/ 	.word	0x00002fa0
        /*04a4*/ 	.word	0x000000ff
        /*04a8*/ 	.word	0x00000008
        /*04ac*/ 	.short	0x010a
        /*04ae*/ 	.byte	0x06
	.zero		1


	//   ....[59]....
        /*04b0*/ 	.word	0x00003130
        /*04b4*/ 	.word	0x000000ff
        /*04b8*/ 	.word	0x00000008
        /*04bc*/ 	.short	0x010a
        /*04be*/ 	.byte	0x06
	.zero		1


	//   ....[60]....
        /*04c0*/ 	.word	0x00003150
        /*04c4*/ 	.word	0x000000ff
        /*04c8*/ 	.word	0x00000008
        /*04cc*/ 	.short	0x010a
        /*04ce*/ 	.byte	0x06
	.zero		1


	//   ....[61]....
        /*04d0*/ 	.word	0x00003210
        /*04d4*/ 	.word	0x000000ff
        /*04d8*/ 	.word	0x00000000
        /*04dc*/ 	.short	0x0101
        /*04de*/ 	.byte	0x07
	.zero		1


	//   ....[62]....
        /*04e0*/ 	.word	0x00003510
        /*04e4*/ 	.word	0x00000000
        /*04e8*/ 	.word	0x00000080
        /*04ec*/ 	.short	0x010a
        /*04ee*/ 	.byte	0xff
	.zero		1


	//   ....[63]....
        /*04f0*/ 	.word	0x000035d0
        /*04f4*/ 	.word	0x00000000
        /*04f8*/ 	.word	0x00000000
        /*04fc*/ 	.short	0x0101
        /*04fe*/ 	.byte	0xff
	.zero		1


	//   ....[64]....
        /*0500*/ 	.word	0x00003690
        /*0504*/ 	.word	0x000000ff
        /*0508*/ 	.word	0x00000000
        /*050c*/ 	.short	0x010a
        /*050e*/ 	.byte	0x06
	.zero		1


	//   ....[65]....
        /*0510*/ 	.word	0x000036a0
        /*0514*/ 	.word	0x000000ff
        /*0518*/ 	.word	0x000000c0
        /*051c*/ 	.short	0x010a
        /*051e*/ 	.byte	0x0a
	.zero		1


	//   ....[66]....
        /*0520*/ 	.word	0x00003750
        /*0524*/ 	.word	0x000000ff
        /*0528*/ 	.word	0x00000000
        /*052c*/ 	.short	0x010a
        /*052e*/ 	.byte	0x09
	.zero		1


	//   ....[67]....
        /*0530*/ 	.word	0x00003890
        /*0534*/ 	.word	0x000000ff
        /*0538*/ 	.word	0x00000000
        /*053c*/ 	.short	0x010a
        /*053e*/ 	.byte	0x06
	.zero		1


	//   ....[68]....
        /*0540*/ 	.word	0x00003ae0
        /*0544*/ 	.word	0x000000ff
        /*0548*/ 	.word	0x00000000
        /*054c*/ 	.short	0x010a
        /*054e*/ 	.byte	0x07
	.zero		1


	//   ....[69]....
        /*0550*/ 	.word	0x00003b70
        /*0554*/ 	.word	0x000000ff
        /*0558*/ 	.word	0x00000000
        /*055c*/ 	.short	0x010a
        /*055e*/ 	.byte	0x07
	.zero		1


	//   ....[70]....
        /*0560*/ 	.word	0x00003c00
        /*0564*/ 	.word	0x000000ff
        /*0568*/ 	.word	0x00000000
        /*056c*/ 	.short	0x010a
        /*056e*/ 	.byte	0x07
	.zero		1


	//   ....[71]....
        /*0570*/ 	.word	0x00003ca0
        /*0574*/ 	.word	0x00000000
        /*0578*/ 	.word	0x00000000
        /*057c*/ 	.short	0x010a
        /*057e*/ 	.byte	0xff
	.zero		1


	//   ....[72]....
        /*0580*/ 	.word	0x00003ce0
        /*0584*/ 	.word	0x00000000
        /*0588*/ 	.word	0x00000000
        /*058c*/ 	.short	0x010a
        /*058e*/ 	.byte	0xff
	.zero		1


	//   ....[73]....
        /*0590*/ 	.word	0x00003d50
        /*0594*/ 	.word	0x000000ff
        /*0598*/ 	.word	0x00000000
        /*059c*/ 	.short	0x0101
        /*059e*/ 	.byte	0x05
	.zero		1


	//   ....[74]....
        /*05a0*/ 	.word	0x00003d90
        /*05a4*/ 	.word	0x000000ff
        /*05a8*/ 	.word	0x00000100
        /*05ac*/ 	.short	0x010a
        /*05ae*/ 	.byte	0x08
	.zero		1


	//   ....[75]....
        /*05b0*/ 	.word	0x00003de0
        /*05b4*/ 	.word	0x000000ff
        /*05b8*/ 	.word	0x00000000
        /*05bc*/ 	.short	0x0101
        /*05be*/ 	.byte	0x05
	.zero		1


	//   ....[76]....
        /*05c0*/ 	.word	0x000041f0
        /*05c4*/ 	.word	0x00000000
        /*05c8*/ 	.word	0x00000080
        /*05cc*/ 	.short	0x010a
        /*05ce*/ 	.byte	0xff
	.zero		1


	//   ....[77]....
        /*05d0*/ 	.word	0x000042b0
        /*05d4*/ 	.word	0x00000000
        /*05d8*/ 	.word	0x00000000
        /*05dc*/ 	.short	0x0101
        /*05de*/ 	.byte	0xff
	.zero		1


	//   ....[78]....
        /*05e0*/ 	.word	0x000045d0
        /*05e4*/ 	.word	0x000000ff
        /*05e8*/ 	.word	0x00000078
        /*05ec*/ 	.short	0x010a
        /*05ee*/ 	.byte	0x06
	.zero		1


	//   ....[79]....
        /*05f0*/ 	.word	0x000047f0
        /*05f4*/ 	.word	0x000000ff
        /*05f8*/ 	.word	0x00000058
        /*05fc*/ 	.short	0x010a
        /*05fe*/ 	.byte	0x0f
	.zero		1


	//   ....[80]....
        /*0600*/ 	.word	0x000049f0
        /*0604*/ 	.word	0x000000ff
        /*0608*/ 	.word	0x00000040
        /*060c*/ 	.short	0x010b
        /*060e*/ 	.byte	0x0f
	.zero		1


	//   ....[81]....
        /*0610*/ 	.word	0x00004a40
        /*0614*/ 	.word	0x000000ff
        /*0618*/ 	.word	0x00000000
        /*061c*/ 	.short	0x0101
        /*061e*/ 	.byte	0x10
	.zero		1


	//   ....[82]....
        /*0620*/ 	.word	0x00004a80
        /*0624*/ 	.word	0x000000ff
        /*0628*/ 	.word	0x00000058
        /*062c*/ 	.short	0x010a
        /*062e*/ 	.byte	0x0d
	.zero		1


	//   ....[83]....
        /*0630*/ 	.word	0x00004cc0
        /*0634*/ 	.word	0x000000ff
        /*0638*/ 	.word	0x00000040
        /*063c*/ 	.short	0x010b
        /*063e*/ 	.byte	0x0d
	.zero		1


	//   ....[84]....
        /*0640*/ 	.word	0x00004d30
        /*0644*/ 	.word	0x000000ff
        /*0648*/ 	.word	0x00000000
        /*064c*/ 	.short	0x0101
        /*064e*/ 	.byte	0x0f
	.zero		1


	//   ....[85]....
        /*0650*/ 	.word	0x00004d80
        /*0654*/ 	.word	0x000000ff
        /*0658*/ 	.word	0x00000000
        /*065c*/ 	.short	0x010a
        /*065e*/ 	.byte	0x04
	.zero		1


	//   ....[86]....
        /*0660*/ 	.word	0x00004e10
        /*0664*/ 	.word	0x000000ff
        /*0668*/ 	.word	0x00000000
        /*066c*/ 	.short	0x010a
        /*066e*/ 	.byte	0x04
	.zero		1


	//   ....[87]....
        /*0670*/ 	.word	0x00004eb0
        /*0674*/ 	.word	0x00000000
        /*0678*/ 	.word	0x00000000
        /*067c*/ 	.short	0x010a
        /*067e*/ 	.byte	0xff
	.zero		1


	//   ....[88]....
        /*0680*/ 	.word	0x000051f0
        /*0684*/ 	.word	0x00000000
        /*0688*/ 	.word	0x00000080
        /*068c*/ 	.short	0x010a
        /*068e*/ 	.byte	0xff
	.zero		1


	//   ....[89]....
        /*0690*/ 	.word	0x00005300
        /*0694*/ 	.word	0x00000000
        /*0698*/ 	.word	0x00000000
        /*069c*/ 	.short	0x0101
        /*069e*/ 	.byte	0xff
	.zero		1


	//   ....[90]....
        /*06a0*/ 	.word	0x00005da0
        /*06a4*/ 	.word	0x00000000
        /*06a8*/ 	.word	0x00000040
        /*06ac*/ 	.short	0x010a
        /*06ae*/ 	.byte	0xff
	.zero		1


	//   ....[91]....
        /*06b0*/ 	.word	0x00005e10
        /*06b4*/ 	.word	0x0000006a
        /*06b8*/ 	.word	0x000000a0
        /*06bc*/ 	.short	0x010a
        /*06be*/ 	.byte	0xff
	.zero		1


	//   ....[92]....
        /*06c0*/ 	.word	0x00005f00
        /*06c4*/ 	.word	0x00000000
        /*06c8*/ 	.word	0x00000040
        /*06cc*/ 	.short	0x010a
        /*06ce*/ 	.byte	0xff
	.zero		1


	//   ....[93]....
        /*06d0*/ 	.word	0x00006030
        /*06d4*/ 	.word	0x0000006a
        /*06d8*/ 	.word	0x000000a0
        /*06dc*/ 	.short	0x010a
        /*06de*/ 	.byte	0xff
	.zero		1


	//   ....[94]....
        /*06e0*/ 	.word	0x00006b40
        /*06e4*/ 	.word	0x00000000
        /*06e8*/ 	.word	0x00000000
        /*06ec*/ 	.short	0x0101
        /*06ee*/ 	.byte	0xff
	.zero		1


	//   ....[95]....
        /*06f0*/ 	.word	0x00006b50
        /*06f4*/ 	.word	0x00000002
        /*06f8*/ 	.word	0x00000040
        /*06fc*/ 	.short	0x010a
        /*06fe*/ 	.byte	0xff
	.zero		1


	//   ....[96]....
        /*0700*/ 	.word	0x00006c20
        /*0704*/ 	.word	0x00000002
        /*0708*/ 	.word	0x00000040
        /*070c*/ 	.short	0x010a
        /*070e*/ 	.byte	0xff
	.zero		1


	//   ....[97]....
        /*0710*/ 	.word	0x000070a0
        /*0714*/ 	.word	0x0000006a
        /*0718*/ 	.word	0x00000000
        /*071c*/ 	.short	0x0101
        /*071e*/ 	.byte	0xff
	.zero		1


	//   ....[98]....
        /*0720*/ 	.word	0x000078b0
        /*0724*/ 	.word	0x00000000
        /*0728*/ 	.word	0x00000000
        /*072c*/ 	.short	0x0101
        /*072e*/ 	.byte	0xff
	.zero		1


	//   ....[99]....
        /*0730*/ 	.word	0x00007b20
        /*0734*/ 	.word	0x000000ff
        /*0738*/ 	.word	0x00000000
        /*073c*/ 	.short	0x0101
        /*073e*/ 	.byte	0x04
	.zero		1


	//   ....[100]....
        /*0740*/ 	.word	0x00007b40
        /*0744*/ 	.word	0x00000002
        /*0748*/ 	.word	0x000000f0
        /*074c*/ 	.short	0x010a
        /*074e*/ 	.byte	0xff
	.zero		1


	//   ....[101]....
        /*0750*/ 	.word	0x00007ba0
        /*0754*/ 	.word	0x00000002
        /*0758*/ 	.word	0x00000020
        /*075c*/ 	.short	0x010a
        /*075e*/ 	.byte	0xff
	.zero		1


	//   ....[102]....
        /*0760*/ 	.word	0x00007c00
        /*0764*/ 	.word	0x00000002
        /*0768*/ 	.word	0x00000020
        /*076c*/ 	.short	0x010a
        /*076e*/ 	.byte	0xff
	.zero		1


	//   ....[103]....
        /*0770*/ 	.word	0x00007c50
        /*0774*/ 	.word	0x00000002
        /*0778*/ 	.word	0x00000080
        /*077c*/ 	.short	0x010a
        /*077e*/ 	.byte	0xff
	.zero		1


	//   ....[104]....
        /*0780*/ 	.word	0x00007cb0
        /*0784*/ 	.word	0x00000000
        /*0788*/ 	.word	0x00000000
        /*078c*/ 	.short	0x010a
        /*078e*/ 	.byte	0xff
	.zero		1


	//   ....[105]....
        /*0790*/ 	.word	0x00007d10
        /*0794*/ 	.word	0x00000000
        /*0798*/ 	.word	0x00000000
        /*079c*/ 	.short	0x010a
        /*079e*/ 	.byte	0xff
	.zero		1


	//   ....[106]....
        /*07a0*/ 	.word	0x00007d70
        /*07a4*/ 	.word	0x00000000
        /*07a8*/ 	.word	0x00000000
        /*07ac*/ 	.short	0x010a
        /*07ae*/ 	.byte	0xff
	.zero		1


	//   ....[107]....
        /*07b0*/ 	.word	0x00007dc0
        /*07b4*/ 	.word	0x00000000
        /*07b8*/ 	.word	0x000000e0
        /*07bc*/ 	.short	0x010a
        /*07be*/ 	.byte	0xff
	.zero		1


	//   ....[108]....
        /*07c0*/ 	.word	0x00007e20
        /*07c4*/ 	.word	0x00000000
        /*07c8*/ 	.word	0x00000090
        /*07cc*/ 	.short	0x010a
        /*07ce*/ 	.byte	0xff
	.zero		1


	//   ....[109]....
        /*07d0*/ 	.word	0x00007e70
        /*07d4*/ 	.word	0x00000000
        /*07d8*/ 	.word	0x00000080
        /*07dc*/ 	.short	0x010a
        /*07de*/ 	.byte	0xff
	.zero		1


	//   ....[110]....
        /*07e0*/ 	.word	0x00007ed0
        /*07e4*/ 	.word	0x00000000
        /*07e8*/ 	.word	0x00000090
        /*07ec*/ 	.short	0x010a
        /*07ee*/ 	.byte	0xff
	.zero		1


	//   ....[111]....
        /*07f0*/ 	.word	0x00007f30
        /*07f4*/ 	.word	0x00000004
        /*07f8*/ 	.word	0x00000008
        /*07fc*/ 	.short	0x010a
        /*07fe*/ 	.byte	0xff
	.zero		1


	//   ....[112]....
        /*0800*/ 	.word	0x00008010
        /*0804*/ 	.word	0x00000002
        /*0808*/ 	.word	0x00000008
        /*080c*/ 	.short	0x010a
        /*080e*/ 	.byte	0xff
	.zero		1


	//   ....[113]....
        /*0810*/ 	.word	0x00008060
        /*0814*/ 	.word	0x00000000
        /*0818*/ 	.word	0x00000080
        /*081c*/ 	.short	0x010a
        /*081e*/ 	.byte	0xff
	.zero		1


	//   ....[114]....
        /*0820*/ 	.word	0x000080c0
        /*0824*/ 	.word	0x00000000
        /*0828*/ 	.word	0x000000c0
        /*082c*/ 	.short	0x010a
        /*082e*/ 	.byte	0xff
	.zero		1


	//   ....[115]....
        /*0830*/ 	.word	0x00008120
        /*0834*/ 	.word	0x00000000
        /*0838*/ 	.word	0x00000000
        /*083c*/ 	.short	0x010a
        /*083e*/ 	.byte	0xff
	.zero		1


	//   ....[116]....
        /*0840*/ 	.word	0x00008180
        /*0844*/ 	.word	0x00000000
        /*0848*/ 	.word	0x00000000
        /*084c*/ 	.short	0x010a
        /*084e*/ 	.byte	0xff
	.zero		1


	//   ....[117]....
        /*0850*/ 	.word	0x000081e0
        /*0854*/ 	.word	0x00000000
        /*0858*/ 	.word	0x00000000
        /*085c*/ 	.short	0x010a
        /*085e*/ 	.byte	0xff
	.zero		1


	//   ....[118]....
        /*0860*/ 	.word	0x00008240
        /*0864*/ 	.word	0x00000000
        /*0868*/ 	.word	0x00000000
        /*086c*/ 	.short	0x010a
        /*086e*/ 	.byte	0xff
	.zero		1


	//   ....[119]....
        /*0870*/ 	.word	0x000082a0
        /*0874*/ 	.word	0x00000000
        /*0878*/ 	.word	0x00000100
        /*087c*/ 	.short	0x010a
        /*087e*/ 	.byte	0xff
	.zero		1


	//   ....[120]....
        /*0880*/ 	.word	0x000082f0
        /*0884*/ 	.word	0x00000000
        /*0888*/ 	.word	0x00000080
        /*088c*/ 	.short	0x010a
        /*088e*/ 	.byte	0xff
	.zero		1


	//   ....[121]....
        /*0890*/ 	.word	0x00008350
        /*0894*/ 	.word	0x00000000
        /*0898*/ 	.word	0x00000078
        /*089c*/ 	.short	0x010a
        /*089e*/ 	.byte	0xff
	.zero		1


	//   ....[122]....
        /*08a0*/ 	.word	0x000083b0
        /*08a4*/ 	.word	0x00000000
        /*08a8*/ 	.word	0x00000058
        /*08ac*/ 	.short	0x010a
        /*08ae*/ 	.byte	0xff
	.zero		1


	//   ....[123]....
        /*08b0*/ 	.word	0x00008410
        /*08b4*/ 	.word	0x00000000
        /*08b8*/ 	.word	0x00000058
        /*08bc*/ 	.short	0x010a
        /*08be*/ 	.byte	0xff
	.zero		1


	//   ....[124]....
        /*08c0*/ 	.word	0x00008470
        /*08c4*/ 	.word	0x00000000
        /*08c8*/ 	.word	0x00000000
        /*08cc*/ 	.short	0x010a
        /*08ce*/ 	.byte	0xff
	.zero		1


	//   ....[125]....
        /*08d0*/ 	.word	0x000084d0
        /*08d4*/ 	.word	0x00000000
        /*08d8*/ 	.word	0x00000000
        /*08dc*/ 	.short	0x010a
        /*08de*/ 	.byte	0xff
	.zero		1


	//   ....[126]....
        /*08e0*/ 	.word	0x00008520
        /*08e4*/ 	.word	0x00000000
        /*08e8*/ 	.word	0x00000080
        /*08ec*/ 	.short	0x010a
        /*08ee*/ 	.byte	0xff
	.zero		1


	//   ....[127]....
        /*08f0*/ 	.word	0x00008570
        /*08f4*/ 	.word	0x00000000
        /*08f8*/ 	.word	0x00000040
        /*08fc*/ 	.short	0x010a
        /*08fe*/ 	.byte	0xff
	.zero		1


	//   ....[128]....
        /*0900*/ 	.word	0x000085c0
        /*0904*/ 	.word	0x0000006a
        /*0908*/ 	.word	0x000000a0
        /*090c*/ 	.short	0x010a
        /*090e*/ 	.byte	0xff
	.zero		1


	//   ....[129]....
        /*0910*/ 	.word	0x00008610
        /*0914*/ 	.word	0x00000002
        /*0918*/ 	.word	0x00000040
        /*091c*/ 	.short	0x010a
        /*091e*/ 	.byte	0xff
	.zero		1


	//----- nvinfo : EIATTR_NUM_MBARRIERS
	.align		4
.L_47:
        /*0920*/ 	.byte	0x03, 0x38
        /*0922*/ 	.short	0x0021


	//----- nvinfo : EIATTR_EXIT_INSTR_OFFSETS
	.align		4
        /*0924*/ 	.byte	0x04, 0x1c
        /*0926*/ 	.short	(.L_49 - .L_48)


	//   ....[0]....
.L_48:
        /*0928*/ 	.word	0x00002810


	//   ....[1]....
        /*092c*/ 	.word	0x00002d10


	//   ....[2]....
        /*0930*/ 	.word	0x00002d70


	//   ....[3]....
        /*0934*/ 	.word	0x00004010


	//   ....[4]....
        /*0938*/ 	.word	0x00004ee0


	//   ....[5]....
        /*093c*/ 	.word	0x00004f20


	//   ....[6]....
        /*0940*/ 	.word	0x00007a10


	//   ....[7]....
        /*0944*/ 	.word	0x00007a90


	//   ....[8]....
        /*0948*/ 	.word	0x00007ac0


	//   ....[9]....
        /*094c*/ 	.word	0x00007b30


	//----- nvinfo : EIATTR_MAX_THREADS
	.align		4
.L_49:
        /*0950*/ 	.byte	0x04, 0x05
        /*0952*/ 	.short	(.L_51 - .L_50)
.L_50:
        /*0954*/ 	.word	0x00000100
        /*0958*/ 	.word	0x00000001
        /*095c*/ 	.word	0x00000001


	//----- nvinfo : EIATTR_CRS_STACK_SIZE
	.align		4
.L_51:
        /*0960*/ 	.byte	0x04, 0x1e
        /*0962*/ 	.short	(.L_53 - .L_52)
.L_52:
        /*0964*/ 	.word	0x00000000


	//----- nvinfo : EIATTR_CBANK_PARAM_SIZE
	.align		4
.L_53:
        /*0968*/ 	.byte	0x03, 0x19
        /*096a*/ 	.short	0x0800


	//----- nvinfo : EIATTR_PARAM_CBANK
	.align		4
        /*096c*/ 	.byte	0x04, 0x0a
        /*096e*/ 	.short	(.L_55 - .L_54)
	.align		4
.L_54:
        /*0970*/ 	.word	index@(.nv.constant0._ZN7cutlass13device_kernelINS_4gemm6kernel13GemmUniversalIN4cute5tupleIJiiiiEEENS1_10collective13CollectiveMmaINS1_35MainloopSm100TmaUmmaWarpSpecializedILi4ELi2ELi4ENS5_IJNS4_1CILi2EEENSA_ILi1EEESC_EEEEENS5_IJNSA_ILi256EEENSA_ILi64EEENSA_ILi32EEEEEENS_10bfloat16_tENS5_IJlSC_lEEESJ_SK_NS4_8TiledMMAINS4_8MMA_AtomIJNS4_26SM100_MMA_F16BF16_2x1SM_SSISJ_SJ_fLi256ELi64ELNS4_4UMMA5MajorE0ELSP_0ELNSO_7ScaleInE0ELSQ_0EEEEEENS4_6LayoutINS5_IJSC_SC_SC_EEENS5_IJNSA_ILi0EEESV_SV_EEEEENS5_IJNS4_10UnderscoreESY_SY_EEEEENS4_18SM100_TMA_2SM_LOADENS4_14ComposedLayoutINS4_7SwizzleILi2ELi4ELi3EEENS4_18smem_ptr_flag_bitsILi16EEENST_INS5_IJNSA_ILi8EEESH_EEENS5_IJSH_SC_EEEEEEEvNS4_8identityES11_S1B_vS1C_EENS_8epilogue10collective18CollectiveEpilogueINS1E_23Sm100TmaWarpSpecializedILi3ELi2ELi32ELb1ELb0EEEJNS5_IJNSA_ILi128EEESG_SH_EEENS5_IJNST_IS1J_SC_EENST_ISH_SC_EEEEESJ_SK_SJ_SK_NS1E_6fusion15FusionCallbacksIS1I_NS1O_17LinearCombinationISJ_fSJ_fLNS_15FloatRoundStyleE2EEES1K_S1N_JEEENS4_5SM1004TMEM4LOAD26SM100_TMEM_LOAD_32dp32b32xENS4_13SM90_TMA_LOADES1B_NS4_39AutoVectorizingCopyWithAssumedAlignmentILi128EEENS4_14SM90_TMA_STOREES1B_S20_S20_EEEvvEEEEvNT_6ParamsE)
        /*0974*/ 	.short	0x0380
        /*0976*/ 	.short	0x0800


	//----- nvinfo : EIATTR_SW_WAR
	.align		4
.L_55:
        /*0978*/ 	.byte	0x04, 0x36
        /*097a*/ 	.short	(.L_57 - .L_56)
.L_56:
        /*097c*/ 	.word	0x00000008
.L_57:


//--------------------- .nv.callgraph             --------------------------
	.section	.nv.callgraph,"",@"SHT_CUDA_CALLGRAPH"
	.align	4
	.sectionentsize	8
	.align		4
        /*0000*/ 	.word	0x00000000
	.align		4
        /*0004*/ 	.word	0xffffffff
	.align		4
        /*0008*/ 	.word	index@(_ZN7cutlass13device_kernelINS_4gemm6kernel13GemmUniversalIN4cute5tupleIJiiiiEEENS1_10collective13CollectiveMmaINS1_35MainloopSm100TmaUmmaWarpSpecializedILi4ELi2ELi4ENS5_IJNS4_1CILi2EEENSA_ILi1EEESC_EEEEENS5_IJNSA_ILi256EEENSA_ILi64EEENSA_ILi32EEEEEENS_10bfloat16_tENS5_IJlSC_lEEESJ_SK_NS4_8TiledMMAINS4_8MMA_AtomIJNS4_26SM100_MMA_F16BF16_2x1SM_SSISJ_SJ_fLi256ELi64ELNS4_4UMMA5MajorE0ELSP_0ELNSO_7ScaleInE0ELSQ_0EEEEEENS4_6LayoutINS5_IJSC_SC_SC_EEENS5_IJNSA_ILi0EEESV_SV_EEEEENS5_IJNS4_10UnderscoreESY_SY_EEEEENS4_18SM100_TMA_2SM_LOADENS4_14ComposedLayoutINS4_7SwizzleILi2ELi4ELi3EEENS4_18smem_ptr_flag_bitsILi16EEENST_INS5_IJNSA_ILi8EEESH_EEENS5_IJSH_SC_EEEEEEEvNS4_8identityES11_S1B_vS1C_EENS_8epilogue10collective18CollectiveEpilogueINS1E_23Sm100TmaWarpSpecializedILi3ELi2ELi32ELb1ELb0EEEJNS5_IJNSA_ILi128EEESG_SH_EEENS5_IJNST_IS1J_SC_EENST_ISH_SC_EEEEESJ_SK_SJ_SK_NS1E_6fusion15FusionCallbacksIS1I_NS1O_17LinearCombinationISJ_fSJ_fLNS_15FloatRoundStyleE2EEES1K_S1N_JEEENS4_5SM1004TMEM4LOAD26SM100_TMEM_LOAD_32dp32b32xENS4_13SM90_TMA_LOADES1B_NS4_39AutoVectorizingCopyWithAssumedAlignmentILi128EEENS4_14SM90_TMA_STOREES1B_S20_S20_EEEvvEEEEvNT_6ParamsE)
	.align		4
        /*000c*/ 	.word	index@(__assertfail)
	.align		4
        /*0010*/ 	.word	0x00000000
	.align		4
        /*0014*/ 	.word	0xfffffffe
	.align		4
        /*0018*/ 	.word	0x00000000
	.align		4
        /*001c*/ 	.word	0xfffffffd
	.align		4
        /*0020*/ 	.word	0x00000000
	.align		4
        /*0024*/ 	.word	0xfffffffc


//--------------------- .nv.constant4             --------------------------
	.section	.nv.constant4,"a",@progbits
	.align	8
	.align		8
.nv.constant4:
        /*0000*/ 	.dword	__assertfail
	.align		8
        /*0008*/ 	.dword	__unnamed_1
	.align		8
        /*0010*/ 	.dword	__unnamed_2
	.align		8
        /*0018*/ 	.dword	_ZN39_INTERNAL_4f19ab5d_4_k_cu_a40c9688_84014cuda3std3__45__cpo5beginE
	.align		8
        /*0020*/ 	.dword	_ZN39_INTERNAL_4f19ab5d_4_k_cu_a40c9688_84014cuda3std3__45__cpo3endE
	.align		8
        /*0028*/ 	.dword	_ZN39_INTERNAL_4f19ab5d_4_k_cu_a40c9688_84014cuda3std3__45__cpo6cbeginE
	.align		8
        /*0030*/ 	.dword	_ZN39_INTERNAL_4f19ab5d_4_k_cu_a40c9688_84014cuda3std3__45__cpo4cendE
	.align		8
        /*0038*/ 	.dword	_ZN39_INTERNAL_4f19ab5d_4_k_cu_a40c9688_84014cuda3std3__441_GLOBAL__N__4f19ab5d_4_k_cu_a40c9688_84016ignoreE
	.align		8
        /*0040*/ 	.dword	_ZN39_INTERNAL_4f19ab5d_4_k_cu_a40c9688_84014cuda3std3__419piecewise_constructE
	.align		8
        /*0048*/ 	.dword	_ZN39_INTERNAL_4f19ab5d_4_k_cu_a40c9688_84014cuda3std3__48in_placeE
	.align		8
        /*0050*/ 	.dword	_ZN39_INTERNAL_4f19ab5d_4_k_cu_a40c9688_84014cuda3std6ranges3__45__cpo4swapE
	.align		8
        /*0058*/ 	.dword	_ZN39_INTERNAL_4f19ab5d_4_k_cu_a40c9688_84014cuda3std6ranges3__45__cpo9iter_moveE
	.align		8
        /*0060*/ 	.dword	_ZN39_INTERNAL_4f19ab5d_4_k_cu_a40c9688_84014cute7productE
	.align		8
        /*0068*/ 	.dword	_ZN39_INTERNAL_4f19ab5d_4_k_cu_a40c9688_84014cute1_E
	.align		8
        /*0070*/ 	.dword	$str$25
	.align		8
        /*0078*/ 	.dword	$str$26
	.align		8
        /*0080*/ 	.dword	$str$27
	.align		8
        /*0088*/ 	.dword	$str$28


//--------------------- .text._ZN7cutlass13device_kernelINS_4gemm6kernel13GemmUniversalIN4cute5tupleIJiiiiEEENS1_10collective13CollectiveMmaINS1_35MainloopSm100TmaUmmaWarpSpecializedILi4ELi2ELi4ENS5_IJNS4_1CILi2EEENSA_ILi1EEESC_EEEEENS5_IJNSA_ILi256EEENSA_ILi64EEENSA_ILi32EEEEEENS_10bfloat16_tENS5_IJlSC_lEEESJ_SK_NS4_8TiledMMAINS4_8MMA_AtomIJNS4_26SM100_MMA_F16BF16_2x1SM_SSISJ_SJ_fLi256ELi64ELNS4_4UMMA5MajorE0ELSP_0ELNSO_7ScaleInE0ELSQ_0EEEEEENS4_6LayoutINS5_IJSC_SC_SC_EEENS5_IJNSA_ILi0EEESV_SV_EEEEENS5_IJNS4_10UnderscoreESY_SY_EEEEENS4_18SM100_TMA_2SM_LOADENS4_14ComposedLayoutINS4_7SwizzleILi2ELi4ELi3EEENS4_18smem_ptr_flag_bitsILi16EEENST_INS5_IJNSA_ILi8EEESH_EEENS5_IJSH_SC_EEEEEEEvNS4_8identityES11_S1B_vS1C_EENS_8epilogue10collective18CollectiveEpilogueINS1E_23Sm100TmaWarpSpecializedILi3ELi2ELi32ELb1ELb0EEEJNS5_IJNSA_ILi128EEESG_SH_EEENS5_IJNST_IS1J_SC_EENST_ISH_SC_EEEEESJ_SK_SJ_SK_NS1E_6fusion15FusionCallbacksIS1I_NS1O_17LinearCombinationISJ_fSJ_fLNS_15FloatRoundStyleE2EEES1K_S1N_JEEENS4_5SM1004TMEM4LOAD26SM100_TMEM_LOAD_32dp32b32xENS4_13SM90_TMA_LOADES1B_NS4_39AutoVectorizingCopyWithAssumedAlignmentILi128EEENS4_14SM90_TMA_STOREES1B_S20_S20_EEEvvEEEEvNT_6ParamsE --------------------------
	.section	.text._ZN7cutlass13device_kernelINS_4gemm6kernel13GemmUniversalIN4cute5tupleIJiiiiEEENS1_10collective13CollectiveMmaINS1_35MainloopSm100TmaUmmaWarpSpecializedILi4ELi2ELi4ENS5_IJNS4_1CILi2EEENSA_ILi1EEESC_EEEEENS5_IJNSA_ILi256EEENSA_ILi64EEENSA_ILi32EEEEEENS_10bfloat16_tENS5_IJlSC_lEEESJ_SK_NS4_8TiledMMAINS4_8MMA_AtomIJNS4_26SM100_MMA_F16BF16_2x1SM_SSISJ_SJ_fLi256ELi64ELNS4_4UMMA5MajorE0ELSP_0ELNSO_7ScaleInE0ELSQ_0EEEEEENS4_6LayoutINS5_IJSC_SC_SC_EEENS5_IJNSA_ILi0EEESV_SV_EEEEENS5_IJNS4_10UnderscoreESY_SY_EEEEENS4_18SM100_TMA_2SM_LOADENS4_14ComposedLayoutINS4_7SwizzleILi2ELi4ELi3EEENS4_18smem_ptr_flag_bitsILi16EEENST_INS5_IJNSA_ILi8EEESH_EEENS5_IJSH_SC_EEEEEEEvNS4_8identityES11_S1B_vS1C_EENS_8epilogue10collective18CollectiveEpilogueINS1E_23Sm100TmaWarpSpecializedILi3ELi2ELi32ELb1ELb0EEEJNS5_IJNSA_ILi128EEESG_SH_EEENS5_IJNST_IS1J_SC_EENST_ISH_SC_EEEEESJ_SK_SJ_SK_NS1E_6fusion15FusionCallbacksIS1I_NS1O_17LinearCombinationISJ_fSJ_fLNS_15FloatRoundStyleE2EEES1K_S1N_JEEENS4_5SM1004TMEM4LOAD26SM100_TMEM_LOAD_32dp32b32xENS4_13SM90_TMA_LOADES1B_NS4_39AutoVectorizingCopyWithAssumedAlignmentILi128EEENS4_14SM90_TMA_STOREES1B_S20_S20_EEEvvEEEEvNT_6ParamsE,"ax",@progbits
	.align	128
.text._ZN7cutlass13device_kernelINS_4gemm6kernel13GemmUniversalIN4cute5tupleIJiiiiEEENS1_10collective13CollectiveMmaINS1_35MainloopSm100TmaUmmaWarpSpecializedILi4ELi2ELi4ENS5_IJNS4_1CILi2EEENSA_ILi1EEESC_EEEEENS5_IJNSA_ILi256EEENSA_ILi64EEENSA_ILi32EEEEEENS_10bfloat16_tENS5_IJlSC_lEEESJ_SK_NS4_8TiledMMAINS4_8MMA_AtomIJNS4_26SM100_MMA_F16BF16_2x1SM_SSISJ_SJ_fLi256ELi64ELNS4_4UMMA5MajorE0ELSP_0ELNSO_7ScaleInE0ELSQ_0EEEEEENS4_6LayoutINS5_IJSC_SC_SC_EEENS5_IJNSA_ILi0EEESV_SV_EEEEENS5_IJNS4_10UnderscoreESY_SY_EEEEENS4_18SM100_TMA_2SM_LOADENS4_14ComposedLayoutINS4_7SwizzleILi2ELi4ELi3EEENS4_18smem_ptr_flag_bitsILi16EEENST_INS5_IJNSA_ILi8EEESH_EEENS5_IJSH_SC_EEEEEEEvNS4_8identityES11_S1B_vS1C_EENS_8epilogue10collective18CollectiveEpilogueINS1E_23Sm100TmaWarpSpecializedILi3ELi2ELi32ELb1ELb0EEEJNS5_IJNSA_ILi128EEESG_SH_EEENS5_IJNST_IS1J_SC_EENST_ISH_SC_EEEEESJ_SK_SJ_SK_NS1E_6fusion15FusionCallbacksIS1I_NS1O_17LinearCombinationISJ_fSJ_fLNS_15FloatRoundStyleE2EEES1K_S1N_JEEENS4_5SM1004TMEM4LOAD26SM100_TMEM_LOAD_32dp32b32xENS4_13SM90_TMA_LOADES1B_NS4_39AutoVectorizingCopyWithAssumedAlignmentILi128EEENS4_14SM90_TMA_STOREES1B_S20_S20_EEEvvEEEEvNT_6ParamsE:
        .type           _ZN7cutlass13device_kernelINS_4gemm6kernel13GemmUniversalIN4cute5tupleIJiiiiEEENS1_10collective13CollectiveMmaINS1_35MainloopSm100TmaUmmaWarpSpecializedILi4ELi2ELi4ENS5_IJNS4_1CILi2EEENSA_ILi1EEESC_EEEEENS5_IJNSA_ILi256EEENSA_ILi64EEENSA_ILi32EEEEEENS_10bfloat16_tENS5_IJlSC_lEEESJ_SK_NS4_8TiledMMAINS4_8MMA_AtomIJNS4_26SM100_MMA_F16BF16_2x1SM_SSISJ_SJ_fLi256ELi64ELNS4_4UMMA5MajorE0ELSP_0ELNSO_7ScaleInE0ELSQ_0EEEEEENS4_6LayoutINS5_IJSC_SC_SC_EEENS5_IJNSA_ILi0EEESV_SV_EEEEENS5_IJNS4_10UnderscoreESY_SY_EEEEENS4_18SM100_TMA_2SM_LOADENS4_14ComposedLayoutINS4_7SwizzleILi2ELi4ELi3EEENS4_18smem_ptr_flag_bitsILi16EEENST_INS5_IJNSA_ILi8EEESH_EEENS5_IJSH_SC_EEEEEEEvNS4_8identityES11_S1B_vS1C_EENS_8epilogue10collective18CollectiveEpilogueINS1E_23Sm100TmaWarpSpecializedILi3ELi2ELi32ELb1ELb0EEEJNS5_IJNSA_ILi128EEESG_SH_EEENS5_IJNST_IS1J_SC_EENST_ISH_SC_EEEEESJ_SK_SJ_SK_NS1E_6fusion15FusionCallbacksIS1I_NS1O_17LinearCombinationISJ_fSJ_fLNS_15FloatRoundStyleE2EEES1K_S1N_JEEENS4_5SM1004TMEM4LOAD26SM100_TMEM_LOAD_32dp32b32xENS4_13SM90_TMA_LOADES1B_NS4_39AutoVectorizingCopyWithAssumedAlignmentILi128EEENS4_14SM90_TMA_STOREES1B_S20_S20_EEEvvEEEEvNT_6ParamsE,@function
        .size           _ZN7cutlass13device_kernelINS_4gemm6kernel13GemmUniversalIN4cute5tupleIJiiiiEEENS1_10collective13CollectiveMmaINS1_35MainloopSm100TmaUmmaWarpSpecializedILi4ELi2ELi4ENS5_IJNS4_1CILi2EEENSA_ILi1EEESC_EEEEENS5_IJNSA_ILi256EEENSA_ILi64EEENSA_ILi32EEEEEENS_10bfloat16_tENS5_IJlSC_lEEESJ_SK_NS4_8TiledMMAINS4_8MMA_AtomIJNS4_26SM100_MMA_F16BF16_2x1SM_SSISJ_SJ_fLi256ELi64ELNS4_4UMMA5MajorE0ELSP_0ELNSO_7ScaleInE0ELSQ_0EEEEEENS4_6LayoutINS5_IJSC_SC_SC_EEENS5_IJNSA_ILi0EEESV_SV_EEEEENS5_IJNS4_10UnderscoreESY_SY_EEEEENS4_18SM100_TMA_2SM_LOADENS4_14ComposedLayoutINS4_7SwizzleILi2ELi4ELi3EEENS4_18smem_ptr_flag_bitsILi16EEENST_INS5_IJNSA_ILi8EEESH_EEENS5_IJSH_SC_EEEEEEEvNS4_8identityES11_S1B_vS1C_EENS_8epilogue10collective18CollectiveEpilogueINS1E_23Sm100TmaWarpSpecializedILi3ELi2ELi32ELb1ELb0EEEJNS5_IJNSA_ILi128EEESG_SH_EEENS5_IJNST_IS1J_SC_EENST_ISH_SC_EEEEESJ_SK_SJ_SK_NS1E_6fusion15FusionCallbacksIS1I_NS1O_17LinearCombinationISJ_fSJ_fLNS_15FloatRoundStyleE2EEES1K_S1N_JEEENS4_5SM1004TMEM4LOAD26SM100_TMEM_LOAD_32dp32b32xENS4_13SM90_TMA_LOADES1B_NS4_39AutoVectorizingCopyWithAssumedAlignmentILi128EEENS4_14SM90_TMA_STOREES1B_S20_S20_EEEvvEEEEvNT_6ParamsE,(.L_x_175 - _ZN7cutlass13device_kernelINS_4gemm6kernel13GemmUniversalIN4cute5tupleIJiiiiEEENS1_10collective13CollectiveMmaINS1_35MainloopSm100TmaUmmaWarpSpecializedILi4ELi2ELi4ENS5_IJNS4_1CILi2EEENSA_ILi1EEESC_EEEEENS5_IJNSA_ILi256EEENSA_ILi64EEENSA_ILi32EEEEEENS_10bfloat16_tENS5_IJlSC_lEEESJ_SK_NS4_8TiledMMAINS4_8MMA_AtomIJNS4_26SM100_MMA_F16BF16_2x1SM_SSISJ_SJ_fLi256ELi64ELNS4_4UMMA5MajorE0ELSP_0ELNSO_7ScaleInE0ELSQ_0EEEEEENS4_6LayoutINS5_IJSC_SC_SC_EEENS5_IJNSA_ILi0EEESV_SV_EEEEENS5_IJNS4_10UnderscoreESY_SY_EEEEENS4_18SM100_TMA_2SM_LOADENS4_14ComposedLayoutINS4_7SwizzleILi2ELi4ELi3EEENS4_18smem_ptr_flag_bitsILi16EEENST_INS5_IJNSA_ILi8EEESH_EEENS5_IJSH_SC_EEEEEEEvNS4_8identityES11_S1B_vS1C_EENS_8epilogue10collective18CollectiveEpilogueINS1E_23Sm100TmaWarpSpecializedILi3ELi2ELi32ELb1ELb0EEEJNS5_IJNSA_ILi128EEESG_SH_EEENS5_IJNST_IS1J_SC_EENST_ISH_SC_EEEEESJ_SK_SJ_SK_NS1E_6fusion15FusionCallbacksIS1I_NS1O_17LinearCombinationISJ_fSJ_fLNS_15FloatRoundStyleE2EEES1K_S1N_JEEENS4_5SM1004TMEM4LOAD26SM100_TMEM_LOAD_32dp32b32xENS4_13SM90_TMA_LOADES1B_NS4_39AutoVectorizingCopyWithAssumedAlignmentILi128EEENS4_14SM90_TMA_STOREES1B_S20_S20_EEEvvEEEEvNT_6ParamsE)
        .other          _ZN7cutlass13device_kernelINS_4gemm6kernel13GemmUniversalIN4cute5tupleIJiiiiEEENS1_10collective13CollectiveMmaINS1_35MainloopSm100TmaUmmaWarpSpecializedILi4ELi2ELi4ENS5_IJNS4_1CILi2EEENSA_ILi1EEESC_EEEEENS5_IJNSA_ILi256EEENSA_ILi64EEENSA_ILi32EEEEEENS_10bfloat16_tENS5_IJlSC_lEEESJ_SK_NS4_8TiledMMAINS4_8MMA_AtomIJNS4_26SM100_MMA_F16BF16_2x1SM_SSISJ_SJ_fLi256ELi64ELNS4_4UMMA5MajorE0ELSP_0ELNSO_7ScaleInE0ELSQ_0EEEEEENS4_6LayoutINS5_IJSC_SC_SC_EEENS5_IJNSA_ILi0EEESV_SV_EEEEENS5_IJNS4_10UnderscoreESY_SY_EEEEENS4_18SM100_TMA_2SM_LOADENS4_14ComposedLayoutINS4_7SwizzleILi2ELi4ELi3EEENS4_18smem_ptr_flag_bitsILi16EEENST_INS5_IJNSA_ILi8EEESH_EEENS5_IJSH_SC_EEEEEEEvNS4_8identityES11_S1B_vS1C_EENS_8epilogue10collective18CollectiveEpilogueINS1E_23Sm100TmaWarpSpecializedILi3ELi2ELi32ELb1ELb0EEEJNS5_IJNSA_ILi128EEESG_SH_EEENS5_IJNST_IS1J_SC_EENST_ISH_SC_EEEEESJ_SK_SJ_SK_NS1E_6fusion15FusionCallbacksIS1I_NS1O_17LinearCombinationISJ_fSJ_fLNS_15FloatRoundStyleE2EEES1K_S1N_JEEENS4_5SM1004TMEM4LOAD26SM100_TMEM_LOAD_32dp32b32xENS4_13SM90_TMA_LOADES1B_NS4_39AutoVectorizingCopyWithAssumedAlignmentILi128EEENS4_14SM90_TMA_STOREES1B_S20_S20_EEEvvEEEEvNT_6ParamsE,@"STO_CUDA_ENTRY STV_DEFAULT"
_ZN7cutlass13device_kernelINS_4gemm6kernel13GemmUniversalIN4cute5tupleIJiiiiEEENS1_10collective13CollectiveMmaINS1_35MainloopSm100TmaUmmaWarpSpecializedILi4ELi2ELi4ENS5_IJNS4_1CILi2EEENSA_ILi1EEESC_EEEEENS5_IJNSA_ILi256EEENSA_ILi64EEENSA_ILi32EEEEEENS_10bfloat16_tENS5_IJlSC_lEEESJ_SK_NS4_8TiledMMAINS4_8MMA_AtomIJNS4_26SM100_MMA_F16BF16_2x1SM_SSISJ_SJ_fLi256ELi64ELNS4_4UMMA5MajorE0ELSP_0ELNSO_7ScaleInE0ELSQ_0EEEEEENS4_6LayoutINS5_IJSC_SC_SC_EEENS5_IJNSA_ILi0EEESV_SV_EEEEENS5_IJNS4_10UnderscoreESY_SY_EEEEENS4_18SM100_TMA_2SM_LOADENS4_14ComposedLayoutINS4_7SwizzleILi2ELi4ELi3EEENS4_18smem_ptr_flag_bitsILi16EEENST_INS5_IJNSA_ILi8EEESH_EEENS5_IJSH_SC_EEEEEEEvNS4_8identityES11_S1B_vS1C_EENS_8epilogue10collective18CollectiveEpilogueINS1E_23Sm100TmaWarpSpecializedILi3ELi2ELi32ELb1ELb0EEEJNS5_IJNSA_ILi128EEESG_SH_EEENS5_IJNST_IS1J_SC_EENST_ISH_SC_EEEEESJ_SK_SJ_SK_NS1E_6fusion15FusionCallbacksIS1I_NS1O_17LinearCombinationISJ_fSJ_fLNS_15FloatRoundStyleE2EEES1K_S1N_JEEENS4_5SM1004TMEM4LOAD26SM100_TMEM_LOAD_32dp32b32xENS4_13SM90_TMA_LOADES1B_NS4_39AutoVectorizingCopyWithAssumedAlignmentILi128EEENS4_14SM90_TMA_STOREES1B_S20_S20_EEEvvEEEEvNT_6ParamsE:
[----:B------:R-:W1:Y:S01]  /*0000*/  LDC R1, c[0x0][0x37c] ;  /* 0x0000df00ff017b82 */ /* 0x000e620000000800 */
[----:B------:R-:W2:Y:S01]  /*0010*/  S2R R97, SR_TID.X ;  /* 0x0000000000617919 */ /* 0x000ea20000002100 */
[----:B------:R-:W3:Y:S06]  /*0020*/  LDCU.64 UR6, c[0x0][0x890] ;  /* 0x00011200ff0677ac */ /* 0x000eec0008000a00 */
[----:B------:R-:W4:Y:S01]  /*0030*/  S2UR UR37, SR_CgaCtaId ;  /* 0x00000000002579c3 */ /* 0x000f220000008800 */
[----:B------:R-:W-:Y:S02]  /*0040*/  PRMT R92, RZ, 0x7610, R92 ;  /* 0x00007610ff5c7816 */ /* 0x000fe4000000005c */
[----:B------:R-:W-:Y:S01]  /*0050*/  ELECT P1, URZ, PT ;  /* 0x0000000000ff782f */ /* 0x000fe20003820000 */
[----:B------:R-:W1:Y:S01]  /*0060*/  LDCU.64 UR46, c[0x0][0x358] ;  /* 0x00006b00ff2e77ac */ /* 0x000e620008000a00 */
[----:B---3--:R-:W-:-:S04]  /*0070*/  UISETP.NE.U32.AND UP0, UPT, UR6, URZ, UPT ;  /* 0x000000ff0600728c */ /* 0x008fc8000bf05070 */
[----:B------:R-:W-:Y:S02]  /*0080*/  UISETP.NE.AND.EX UP0, UPT, UR7, URZ, UPT, UP0 ;  /* 0x000000ff0700728c */ /* 0x000fe4000bf05300 */
[----:B----4-:R-:W-:Y:S02]  /*0090*/  ULOP3.LUT UR5, UR37, 0x1, URZ, 0xc0, !UPT ;  /* 0x0000000125057892 */ /* 0x010fe4000f8ec0ff */
[----:B------:R-:W-:Y:S01]  /*00a0*/  ULOP3.LUT UR4, UR37, 0x1, URZ, 0x3c, !UPT ;  /* 0x0000000125047892 */ /* 0x000fe2000f8e3cff */
[----:B--2---:R-:W-:-:S05]  /*00b0*/  SHF.R.U32.HI R96, RZ, 0x5, R97 ;  /* 0x00000005ff607819 */ /* 0x004fca0000011661 */
[----:B------:R-:W2:Y:S02]  /*00c0*/  SHFL.IDX PT, R0, R96, RZ, 0x1f ;  /* 0x00001fff60007589 */ /* 0x000ea400000e0000 */
[----:B--2---:R-:W-:Y:S01]  /*00d0*/  R2UR UR10, R0 ;  /* 0x00000000000a72ca */ /* 0x004fe200000e0000 */
[----:B-1----:R-:W-:-:S14]  /*00e0*/  BRA.U UP0, `(.L_x_0) ;  /* 0x00000001002c7547 */ /* 0x002fdc000b800000 */
[----:B------:R-:W1:Y:S02]  /*00f0*/  LDCU.64 UR8, c[0x0][0x888] ;  /* 0x00011100ff0877ac */ /* 0x000e640008000a00 */
[----:B-1----:R-:W-:-:S04]  /*0100*/  UISETP.NE.U32.AND UP0, UPT, UR8, URZ, UPT ;  /* 0x000000ff0800728c */ /* 0x002fc8000bf05070 */
[----:B------:R-:W-:-:S09]  /*0110*/  UISETP.NE.AND.EX UP0, UPT, UR9, URZ, UPT, UP0 ;  /* 0x000000ff0900728c */ /* 0x000fd2000bf05300 */
[----:B------:R-:W-:Y:S05]  /*0120*/  BRA.U !UP0, `(.L_x_1) ;  /* 0x0000000108107547 */ /* 0x000fea000b800000 */
[----:B------:R-:W1:Y:S02]  /*0130*/  LDC.64 R2, c[0x0][0x888] ;  /* 0x00022200ff027b82 */ /* 0x000e640000000a00 */
[----:B-1----:R1:W5:Y:S01]  /*0140*/  LDG.E R49, desc[UR46][R2.64] ;  /* 0x0000002e02317981 */ /* 0x002362000c1e1900 */
[----:B------:R-:W-:Y:S01]  /*0150*/  HFMA2 R92, -RZ, RZ, 0, 5.9604644775390625e-08 ;  /* 0x00000001ff5c7431 */ /* 0x000fe200000001ff */
[----:B------:R-:W-:Y:S05]  /*0160*/  BRA `(.L_x_0) ;  /* 0x00000000000c7947 */ /* 0x000fea0003800000 */
.L_x_1:
[----:B------:R-:W1:Y:S01]  /*0170*/  LDCU UR8, c[0x0][0x880] ;  /* 0x00011000ff0877ac */ /* 0x000e620008000800 */
[----:B------:R-:W-:Y:S01]  /*0180*/  HFMA2 R92, -RZ, RZ, 0, 5.9604644775390625e-08 ;  /* 0x00000001ff5c7431 */ /* 0x000fe200000001ff */
[----:B-1----:R-:W-:-:S07]  /*0190*/  MOV R49, UR8 ;  /* 0x0000000800317c02 */ /* 0x002fce0008000f00 */
.L_x_0:
[----:B------:R-:W2:Y:S02]  /*01a0*/  LDCU.64 UR8, c[0x0][0x8b0] ;  /* 0x00011600ff0877ac */ /* 0x000ea40008000a00 */
[----:B--2---:R-:W-:-:S04]  /*01b0*/  UISETP.NE.U32.AND UP0, UPT, UR8, URZ, UPT ;  /* 0x000000ff0800728c */ /* 0x004fc8000bf05070 */
[----:B------:R-:W-:-:S09]  /*01c0*/  UISETP.NE.AND.EX UP0, UPT, UR9, URZ, UPT, UP0 ;  /* 0x000000ff0900728c */ /* 0x000fd2000bf05300 */
[----:B------:R-:W-:Y:S05]  /*01d0*/  BRA.U UP0, `(.L_x_2) ;  /* 0x0000000100247547 */ /* 0x000fea000b800000 */
[----:B------:R-:W2:Y:S02]  /*01e0*/  LDCU.64 UR8, c[0x0][0x8a8] ;  /* 0x00011500ff0877ac */ /* 0x000ea40008000a00 */
[----:B--2---:R-:W-:-:S04]  /*01f0*/  UISETP.NE.U32.AND UP0, UPT, UR8, URZ, UPT ;  /* 0x000000ff0800728c */ /* 0x004fc8000bf05070 */
[----:B------:R-:W-:-:S09]  /*0200*/  UISETP.NE.AND.EX UP0, UPT, UR9, URZ, UPT, UP0 ;  /* 0x000000ff0900728c */ /* 0x000fd2000bf05300 */
[----:B------:R-:W-:Y:S05]  /*0210*/  BRA.U !UP0, `(.L_x_3) ;  /* 0x00000001080c7547 */ /* 0x000fea000b800000 */
[----:B-1----:R-:W1:Y:S02]  /*0220*/  LDC.64 R2, c[0x0][0x8a8] ;  /* 0x00022a00ff027b82 */ /* 0x002e640000000a00 */
[----:B-1----:R2:W5:Y:S01]  /*0230*/  LDG.E R47, desc[UR46][R2.64] ;  /* 0x0000002e022f7981 */ /* 0x002562000c1e1900 */
[----:B------:R-:W-:Y:S05]  /*0240*/  BRA `(.L_x_2) ;  /* 0x0000000000087947 */ /* 0x000fea0003800000 */
.L_x_3:
[----:B------:R-:W2:Y:S02]  /*0250*/  LDCU UR8, c[0x0][0x8a0] ;  /* 0x00011400ff0877ac */ /* 0x000ea40008000800 */
[----:B--2---:R-:W-:Y:S02]  /*0260*/  MOV R47, UR8 ;  /* 0x00000008002f7c02 */ /* 0x004fe40008000f00 */
.L_x_2:
[----:B------:R-:W-:Y:S01]  /*0270*/  IMAD.U32 R0, RZ, RZ, UR10 ;  /* 0x0000000aff007e24 */ /* 0x000fe2000f8e00ff */
[----:B------:R-:W-:Y:S04]  /*0280*/  BSSY.RECONVERGENT B0, `(.L_x_4) ;  /* 0x000000c000007945 */ /* 0x000fe80003800200 */
[C---:B------:R-:W-:Y:S02]  /*0290*/  ISETP.NE.OR P2, PT, R0.reuse, 0x1, !P1 ;  /* 0x000000010000780c */ /* 0x040fe40004f45670 */
[----:B------:R-:W-:-:S11]  /*02a0*/  ISETP.NE.OR P0, PT, R0, 0x3, !P1 ;  /* 0x000000030000780c */ /* 0x000fd60004f05670 */
[----:B------:R-:W-:Y:S05]  /*02b0*/  @P2 BRA `(.L_x_5) ;  /* 0x0000000000202947 */ /* 0x000fea0003800000 */
[----:B------:R-:W3:Y:S02]  /*02c0*/  LDCU.64 UR8, c[0x0][0x348] ;  /* 0x00006900ff0877ac */ /* 0x000ee40008000a00 */
[----:B---3--:R-:W-:Y:S02]  /*02d0*/  UIADD3 UR12, UP1, UPT, UR8, 0x80, URZ ;  /* 0x00000080080c7890 */ /* 0x008fe4000ff3e0ff */
[----:B------:R-:W-:Y:S02]  /*02e0*/  UIADD3 UR8, UP0, UPT, UR8, 0x180, URZ ;  /* 0x0000018008087890 */ /* 0x000fe4000ff1e0ff */
[----:B------:R-:W-:Y:S02]  /*02f0*/  UIADD3.X UR13, UPT, UPT, URZ, UR9, URZ, UP1, !UPT ;  /* 0x00000009ff0d7290 */ /* 0x000fe40008ffe4ff */
[----:B------:R-:W-:-:S07]  /*0300*/  UIADD3.X UR9, UPT, UPT, URZ, UR9, URZ, UP0, !UPT ;  /* 0x00000009ff097290 */ /* 0x000fce00087fe4ff */
[----:B------:R3:W-:Y:S02]  /*0310*/  UTMACCTL.PF [UR12] ;  /* 0x000000000c0079b9 */ /* 0x0007e40008040000 */
[----:B------:R3:W-:Y:S02]  /*0320*/  UTMACCTL.PF [UR8] ;  /* 0x00000000080079b9 */ /* 0x0007e40008040000 */
[----:B---3--:R-:W-:Y:S01]  /*0330*/  NOP ;  /* 0x0000000000007918 */ /* 0x008fe20000000000 */
.L_x_5:
[----:B------:R-:W-:Y:S05]  /*0340*/  BSYNC.RECONVERGENT B0 ;  /* 0x0000000000007941 */ /* 0x000fea0003800200 */
.L_x_4:
[----:B------:R-:W-:Y:S04]  /*0350*/  BSSY.RECONVERGENT B0, `(.L_x_6) ;  /* 0x000000a000007945 */ /* 0x000fe80003800200 */
        /* <DEDUP_REMOVED lines=9> */
.L_x_7:
[----:B------:R-:W-:Y:S05]  /*03f0*/  BSYNC.RECONVERGENT B0 ;  /* 0x0000000000007941 */ /* 0x000fea0003800200 */
.L_x_6:
[----:B------:R-:W3:Y:S01]  /*0400*/  LDCU.64 UR8, c[0x0][0x888] ;  /* 0x00011100ff0877ac */ /* 0x000ee20008000a00 */
[----:B------:R-:W-:Y:S02]  /*0410*/  UISETP.EQ.U32.AND UP1, UPT, UR6, URZ, UPT ;  /* 0x000000ff0600728c */ /* 0x000fe4000bf22070 */
[----:B------:R-:W-:Y:S02]  /*0420*/  UPLOP3.LUT UP5, UPT, UPT, UPT, UPT, 0x80, 0x8 ;  /* 0x000000000008789c */ /* 0x000fe40003faf070 */
[----:B---3--:R-:W-:-:S04]  /*0430*/  UISETP.NE.U32.AND UP0, UPT, UR8, URZ, UPT ;  /* 0x000000ff0800728c */ /* 0x008fc8000bf05070 */
[----:B------:R-:W-:-:S04]  /*0440*/  UISETP.NE.AND.EX UP0, UPT, UR9, URZ, UPT, UP0 ;  /* 0x000000ff0900728c */ /* 0x000fc8000bf05300 */
[----:B------:R-:W-:-:S04]  /*0450*/  UISETP.EQ.OR.EX UP2, UPT, UR7, URZ, !UP0, UP1 ;  /* 0x000000ff0700728c */ /* 0x000fc8000c742710 */
[----:B------:R-:W-:-:S05]  /*0460*/  UP2UR UR53, UPR, URZ, 0x4 ;  /* 0x00000004ff357883 */ /* 0x000fca0008000000 */
[----:B------:R-:W-:Y:S07]  /*0470*/  BRA.U !UP2, `(.L_x_8) ;  /* 0x000000010a207547 */ /* 0x000fee000b800000 */
[----:B------:R-:W-:Y:S01]  /*0480*/  UISETP.NE.U32.AND UP2, UPT, UR6, URZ, UPT ;  /* 0x000000ff0600728c */ /* 0x000fe2000bf45070 */
[----:B-----5:R-:W-:Y:S01]  /*0490*/  FSETP.NEU.AND P0, PT, R49, RZ, PT ;  /* 0x000000ff3100720b */ /* 0x020fe20003f0d000 */
[----:B------:R-:W-:Y:S02]  /*04a0*/  USEL UR6, URZ, 0xffffffff, UP0 ;  /* 0xffffffffff067887 */ /* 0x000fe40008000000 */
[----:B------:R-:W-:-:S10]  /*04b0*/  UISETP.NE.AND.EX UP2, UPT, UR7, URZ, UPT, UP2 ;  /* 0x000000ff0700728c */ /* 0x000fd4000bf45320 */
[----:B------:R-:W-:Y:S01]  /*04c0*/  VOTEU.ANY UP1, P0 ;  /* 0x0000000000ff7886 */ /* 0x000fe20000020100 */
[----:B------:R-:W-:-:S04]  /*04d0*/  @!UP2 USEL UR6, URZ, 0xffffffff, UP1 ;  /* 0xffffffffff06a887 */ /* 0x000fc80008800000 */
[----:B------:R-:W-:-:S04]  /*04e0*/  ULOP3.LUT UR6, UR6, 0x1, URZ, 0xc0, !UPT ;  /* 0x0000000106067892 */ /* 0x000fc8000f8ec0ff */
[----:B------:R-:W-:-:S11]  /*04f0*/  UISETP.NE.U32.AND UP5, UPT, UR6, 0x1, UPT ;  /* 0x000000010600788c */ /* 0x000fd6000bfa5070 */
.L_x_8:
[----:B------:R-:W3:Y:S01]  /*0500*/  SHFL.IDX PT, R0, R96, RZ, 0x1f ;  /* 0x00001fff60007589 */ /* 0x000ee200000e0000 */
[----:B------:R-:W-:-:S04]  /*0510*/  UISETP.NE.AND UP1, UPT, UR10, 0x2, UPT ;  /* 0x000000020a00788c */ /* 0x000fc8000bf25270 */
[----:B------:R-:W-:Y:S02]  /*0520*/  UISETP.EQ.AND UP2, UPT, UR5, URZ, !UP1 ;  /* 0x000000ff0500728c */ /* 0x000fe4000cf42270 */
[----:B------:R-:W-:-:S04]  /*0530*/  USEL UR7, URZ, 0x1, UP1 ;  /* 0x00000001ff077887 */ /* 0x000fc80008800000 */
[----:B------:R-:W-:Y:S02]  /*0540*/  PLOP3.LUT P5, PT, P1, PT, UP2, 0x80, 0x8 ;  /* 0x000000000008781c */ /* 0x000fe40000faf028 */
[----:B---3--:R-:W-:-:S13]  /*0550*/  ISETP.NE.AND P0, PT, R0, RZ, PT ;  /* 0x000000ff0000720c */ /* 0x008fda0003f05270 */
[----:B------:R-:W-:Y:S05]  /*0560*/  @P0 BRA `(.L_x_9) ;  /* 0x0000000000440947 */ /* 0x000fea0003800000 */
[----:B------:R-:W-:Y:S01]  /*0570*/  UMOV UR8, 0x400 ;  /* 0x0000040000087882 */ /* 0x000fe20000000000 */
[----:B------:R-:W-:Y:S01]  /*0580*/  UMOV UR6, 0x1 ;  /* 0x0000000100067882 */ /* 0x000fe20000000000 */
[----:B------:R-:W-:Y:S02]  /*0590*/  ULEA UR8, UR37, UR8, 0x18 ;  /* 0x0000000825087291 */ /* 0x000fe4000f8ec0ff */
[----:B------:R-:W-:-:S04]  /*05a0*/  UIADD3 UR12, UPT, UPT, -UR6, 0x100000, URZ ;  /* 0x00100000060c7890 */ /* 0x000fc8000fffe1ff */
[----:B------:R-:W-:Y:S02]  /*05b0*/  USHF.L.U32 UR13, UR12, 0xb, URZ ;  /* 0x0000000b0c0d7899 */ /* 0x000fe400080006ff */
[----:B------:R-:W-:Y:S01]  /*05c0*/  USHF.L.U32 UR12, UR12, 0x1, URZ ;  /* 0x000000010c0c7899 */ /* 0x000fe200080006ff */
[----:B------:R-:W-:Y:S01]  /*05d0*/  ELECT P0, URZ, PT ;  /* 0x0000000000ff782f */ /* 0x000fe20003800000 */
[----:B------:R-:W3:Y:S10]  /*05e0*/  FENCE.VIEW.ASYNC.S ;  /* 0x00000000000073c6 */ /* 0x000ef40000000000 */
[----:B---3--:R3:W4:Y:S01]  /*05f0*/  SYNCS.EXCH.64 URZ, [UR8], UR12 ;  /* 0x0000000c08ff75b2 */ /* 0x0087220008000100 */
[----:B------:R3:W1:Y:S01]  /*0600*/  SYNCS.EXCH.64 URZ, [UR8+0x20], UR12 ;  /* 0x0000200c08ff75b2 */ /* 0x0006620008000100 */
[----:B------:R3:W1:Y:S01]  /*0610*/  SYNCS.EXCH.64 URZ, [UR8+0x8], UR12 ;  /* 0x0000080c08ff75b2 */ /* 0x0006620008000100 */
[----:B------:R3:W1:Y:S01]  /*0620*/  SYNCS.EXCH.64 URZ, [UR8+0x28], UR12 ;  /* 0x0000280c08ff75b2 */ /* 0x0006620008000100 */
[----:B------:R3:W1:Y:S01]  /*0630*/  SYNCS.EXCH.64 URZ, [UR8+0x10], UR12 ;  /* 0x0000100c08ff75b2 */ /* 0x0006620008000100 */
[----:B------:R3:W1:Y:S01]  /*0640*/  SYNCS.EXCH.64 URZ, [UR8+0x30], UR12 ;  /* 0x0000300c08ff75b2 */ /* 0x0006620008000100 */
[----:B------:R3:W1:Y:S01]  /*0650*/  SYNCS.EXCH.64 URZ, [UR8+0x18], UR12 ;  /* 0x0000180c08ff75b2 */ /* 0x0006620008000100 */
[----:B------:R3:W1:Y:S01]  /*0660*/  SYNCS.EXCH.64 URZ, [UR8+0x38], UR12 ;  /* 0x0000380c08ff75b2 */ /* 0x0006620008000100 */
[----:B------:R-:W-:Y:S01]  /*0670*/  NOP ;  /* 0x0000000000007918 */ /* 0x000fe20000000000 */
.L_x_9:
[----:B------:R-:W2:Y:S01]  /*0680*/  SHFL.IDX PT, R0, R96, RZ, 0x1f ;  /* 0x00001fff60007589 */ /* 0x000ea200000e0000 */
[----:B------:R-:W-:Y:S01]  /*0690*/  NOP ;  /* 0x0000000000007918 */ /* 0x000fe20000000000 */
[----:B--2---:R-:W-:-:S13]  /*06a0*/  ISETP.NE.AND P0, PT, R0, 0x1, PT ;  /* 0x000000010000780c */ /* 0x004fda0003f05270 */
[----:B------:R-:W-:Y:S05]  /*06b0*/  @P0 BRA `(.L_x_10) ;  /* 0x00000000004c0947 */ /* 0x000fea0003800000 */
[----:B------:R-:W-:Y:S01]  /*06c0*/  UMOV UR9, 0x400 ;  /* 0x0000040000097882 */ /* 0x000fe20000000000 */
[----:B---3--:R-:W-:Y:S01]  /*06d0*/  UMOV UR8, 0x20 ;  /* 0x0000002000087882 */ /* 0x008fe20000000000 */
[----:B------:R-:W-:Y:S01]  /*06e0*/  UMOV UR6, 0x80 ;  /* 0x0000008000067882 */ /* 0x000fe20000000000 */
[----:B------:R-:W-:Y:S02]  /*06f0*/  ULEA UR9, UR37, UR9, 0x18 ;  /* 0x0000000925097291 */ /* 0x000fe4000f8ec0ff */
[----:B------:R-:W-:-:S04]  /*0700*/  UIADD3 UR12, UPT, UPT, -UR8, 0x100000, URZ ;  /* 0x00100000080c7890 */ /* 0x000fc8000fffe1ff */
[----:B------:R-:W-:Y:S02]  /*0710*/  USHF.L.U32 UR13, UR12, 0xb, URZ ;  /* 0x0000000b0c0d7899 */ /* 0x000fe400080006ff */
[----:B------:R-:W-:Y:S02]  /*0720*/  USHF.L.U32 UR12, UR12, 0x1, URZ ;  /* 0x000000010c0c7899 */ /* 0x000fe400080006ff */
[----:B------:R-:W-:-:S04]  /*0730*/  UIADD3 UR14, UPT, UPT, -UR6, 0x100000, URZ ;  /* 0x00100000060e7890 */ /* 0x000fc8000fffe1ff */
[----:B------:R-:W-:Y:S02]  /*0740*/  USHF.L.U32 UR15, UR14, 0xb, URZ ;  /* 0x0000000b0e0f7899 */ /* 0x000fe400080006ff */
[----:B------:R-:W-:Y:S01]  /*0750*/  USHF.L.U32 UR14, UR14, 0x1, URZ ;  /* 0x000000010e0e7899 */ /* 0x000fe200080006ff */
[----:B------:R-:W-:Y:S01]  /*0760*/  ELECT P0, URZ, PT ;  /* 0x0000000000ff782f */ /* 0x000fe20003800000 */
[----:B------:R-:W2:Y:S02]  /*0770*/  FENCE.VIEW.ASYNC.S ;  /* 0x00000000000073c6 */ /* 0x000ea40000000000 */
[----:B--2---:R2:W3:Y:S08]  /*0780*/  SYNCS.EXCH.64 URZ, [UR9+0x40], UR12 ;  /* 0x0000400c09ff75b2 */ /* 0x0044f00008000100 */
[----:B------:R2:W1:Y:S01]  /*0790*/  SYNCS.EXCH.64 URZ, [UR9+0x58], UR14 ;  /* 0x0000580e09ff75b2 */ /* 0x0004620008000100 */
[----:B------:R2:W1:Y:S01]  /*07a0*/  SYNCS.EXCH.64 URZ, [UR9+0x48], UR12 ;  /* 0x0000480c09ff75b2 */ /* 0x0004620008000100 */
[----:B------:R2:W1:Y:S01]  /*07b0*/  SYNCS.EXCH.64 URZ, [UR9+0x60], UR14 ;  /* 0x0000600e09ff75b2 */ /* 0x0004620008000100 */
[----:B------:R2:W1:Y:S01]  /*07c0*/  SYNCS.EXCH.64 URZ, [UR9+0x50], UR12 ;  /* 0x0000500c09ff75b2 */ /* 0x0004620008000100 */
[----:B------:R2:W1:Y:S01]  /*07d0*/  SYNCS.EXCH.64 URZ, [UR9+0x68], UR14 ;  /* 0x0000680e09ff75b2 */ /* 0x0004620008000100 */
[----:B------:R-:W-:Y:S01]  /*07e0*/  NOP ;  /* 0x0000000000007918 */ /* 0x000fe20000000000 */
.L_x_10:
[----:B------:R-:W4:Y:S01]  /*07f0*/  SHFL.IDX PT, R0, R96, RZ, 0x1f ;  /* 0x00001fff60007589 */ /* 0x000f2200000e0000 */
[----:B------:R-:W-:Y:S01]  /*0800*/  NOP ;  /* 0x0000000000007918 */ /* 0x000fe20000000000 */
[----:B----4-:R-:W-:-:S13]  /*0810*/  ISETP.NE.AND P0, PT, R0, 0x3, PT ;  /* 0x000000030000780c */ /* 0x010fda0003f05270 */
[----:B------:R-:W-:Y:S05]  /*0820*/  @P0 BRA `(.L_x_11) ;  /* 0x00000000002c0947 */ /* 0x000fea0003800000 */
[----:B---3--:R-:W-:Y:S01]  /*0830*/  UMOV UR8, 0x400 ;  /* 0x0000040000087882 */ /* 0x008fe20000000000 */
[----:B------:R-:W-:Y:S01]  /*0840*/  UMOV UR6, 0x20 ;  /* 0x0000002000067882 */ /* 0x000fe20000000000 */
[----:B------:R-:W-:Y:S02]  /*0850*/  ULEA UR8, UR37, UR8, 0x18 ;  /* 0x0000000825087291 */ /* 0x000fe4000f8ec0ff */
[----:B--2---:R-:W-:-:S04]  /*0860*/  UIADD3 UR12, UPT, UPT, -UR6, 0x100000, URZ ;  /* 0x00100000060c7890 */ /* 0x004fc8000fffe1ff */
[----:B------:R-:W-:Y:S02]  /*0870*/  USHF.L.U32 UR13, UR12, 0xb, URZ ;  /* 0x0000000b0c0d7899 */ /* 0x000fe400080006ff */
[----:B------:R-:W-:Y:S01]  /*0880*/  USHF.L.U32 UR12, UR12, 0x1, URZ ;  /* 0x000000010c0c7899 */ /* 0x000fe200080006ff */
[----:B------:R-:W-:Y:S01]  /*0890*/  ELECT P0, URZ, PT ;  /* 0x0000000000ff782f */ /* 0x000fe20003800000 */
[----:B------:R-:W2:Y:S10]  /*08a0*/  FENCE.VIEW.ASYNC.S ;  /* 0x00000000000073c6 */ /* 0x000eb40000000000 */
[----:B--2---:R4:W2:Y:S01]  /*08b0*/  SYNCS.EXCH.64 URZ, [UR8+0x70], UR12 ;  /* 0x0000700c08ff75b2 */ /* 0x0048a20008000100 */
[----:B------:R4:W3:Y:S02]  /*08c0*/  SYNCS.EXCH.64 URZ, [UR8+0x78], UR12 ;  /* 0x0000780c08ff75b2 */ /* 0x0008e40008000100 */
[----:B----4-:R-:W-:Y:S01]  /*08d0*/  NOP ;  /* 0x0000000000007918 */ /* 0x010fe20000000000 */
.L_x_11:
[----:B------:R-:W4:Y:S01]  /*08e0*/  SHFL.IDX PT, R0, R96, RZ, 0x1f ;  /* 0x00001fff60007589 */ /* 0x000f2200000e0000 */
[----:B------:R-:W-:Y:S01]  /*08f0*/  NOP ;  /* 0x0000000000007918 */ /* 0x000fe20000000000 */
[----:B----4-:R-:W-:-:S13]  /*0900*/  ISETP.NE.AND P0, PT, R0, 0x4, PT ;  /* 0x000000040000780c */ /* 0x010fda0003f05270 */
[----:B------:R-:W-:Y:S05]  /*0910*/  @P0 BRA `(.L_x_12) ;  /* 0x0000000000480947 */ /* 0x000fea0003800000 */
[----:B--2---:R-:W-:Y:S01]  /*0920*/  UMOV UR9, 0x1e0 ;  /* 0x000001e000097882 */ /* 0x004fe20000000000 */
[----:B---3--:R-:W-:Y:S01]  /*0930*/  UMOV UR8, 0x400 ;  /* 0x0000040000087882 */ /* 0x008fe20000000000 */
[----:B------:R-:W-:Y:S01]  /*0940*/  USEL UR9, UR9, 0x1a0, UP5 ;  /* 0x000001a009097887 */ /* 0x000fe2000a800000 */
        /* <DEDUP_REMOVED lines=10> */
[----:B--2---:R4:W2:Y:S08]  /*09f0*/  SYNCS.EXCH.64 URZ, [UR8+0x80], UR12 ;  /* 0x0000800c08ff75b2 */ /* 0x0048b00008000100 */
[----:B------:R4:W3:Y:S01]  /*0a00*/  SYNCS.EXCH.64 URZ, [UR8+0x90], UR14 ;  /* 0x0000900e08ff75b2 */ /* 0x0008e20008000100 */
[----:B------:R4:W1:Y:S01]  /*0a10*/  SYNCS.EXCH.64 URZ, [UR8+0x88], UR12 ;  /* 0x0000880c08ff75b2 */ /* 0x0008620008000100 */
[----:B------:R4:W1:Y:S02]  /*0a20*/  SYNCS.EXCH.64 URZ, [UR8+0x98], UR14 ;  /* 0x0000980e08ff75b2 */ /* 0x0008640008000100 */
[----:B----4-:R-:W-:Y:S01]  /*0a30*/  NOP ;  /* 0x0000000000007918 */ /* 0x010fe20000000000 */
.L_x_12:
[----:B------:R-:W4:Y:S01]  /*0a40*/  SHFL.IDX PT, R0, R96, RZ, 0x1f ;  /* 0x00001fff60007589 */ /* 0x000f2200000e0000 */
[----:B------:R-:W-:Y:S01]  /*0a50*/  NOP ;  /* 0x0000000000007918 */ /* 0x000fe20000000000 */
[----:B----4-:R-:W-:-:S13]  /*0a60*/  ISETP.NE.AND P0, PT, R0, 0x5, PT ;  /* 0x000000050000780c */ /* 0x010fda0003f05270 */
[----:B------:R-:W-:Y:S05]  /*0a70*/  @P0 BRA `(.L_x_13) ;  /* 0x0000000000540947 */ /* 0x000fea0003800000 */
[----:B--2---:R-:W-:Y:S01]  /*0a80*/  UMOV UR9, 0x400 ;  /* 0x0000040000097882 */ /* 0x004fe20000000000 */
        /* <DEDUP_REMOVED lines=14> */
[----:B------:R4:W1:Y:S01]  /*0b70*/  SYNCS.EXCH.64 URZ, [UR9+0xc8], UR14 ;  /* 0x0000c80e09ff75b2 */ /* 0x0008620008000100 */
[----:B------:R4:W1:Y:S01]  /*0b80*/  SYNCS.EXCH.64 URZ, [UR9+0xb0], UR12 ;  /* 0x0000b00c09ff75b2 */ /* 0x0008620008000100 */
[----:B------:R4:W1:Y:S01]  /*0b90*/  SYNCS.EXCH.64 URZ, [UR9+0xd0], UR14 ;  /* 0x0000d00e09ff75b2 */ /* 0x0008620008000100 */
[----:B------:R4:W1:Y:S01]  /*0ba0*/  SYNCS.EXCH.64 URZ, [UR9+0xb8], UR12 ;  /* 0x0000b80c09ff75b2 */ /* 0x0008620008000100 */
[----:B------:R4:W1:Y:S02]  /*0bb0*/  SYNCS.EXCH.64 URZ, [UR9+0xd8], UR14 ;  /* 0x0000d80e09ff75b2 */ /* 0x0008640008000100 */
[----:B----4-:R-:W-:Y:S01]  /*0bc0*/  NOP ;  /* 0x0000000000007918 */ /* 0x010fe20000000000 */
.L_x_13:
[----:B------:R-:W4:Y:S01]  /*0bd0*/  SHFL.IDX PT, R0, R96, RZ, 0x1f ;  /* 0x00001fff60007589 */ /* 0x000f2200000e0000 */
[----:B------:R-:W-:Y:S01]  /*0be0*/  ISETP.NE.OR P1, PT, RZ, UR10, !P1 ;  /* 0x0000000aff007c0c */ /* 0x000fe2000cf25670 */
        /* <DEDUP_REMOVED lines=12> */
[----:B------:R4:W3:Y:S01]  /*0cb0*/  SYNCS.EXCH.64 URZ, [UR8+0xf0], UR12 ;  /* 0x0000f00c08ff75b2 */ /* 0x0008e20008000100 */
[----:B------:R4:W1:Y:S01]  /*0cc0*/  SYNCS.EXCH.64 URZ, [UR8+0xe8], UR12 ;  /* 0x0000e80c08ff75b2 */ /* 0x0008620008000100 */
[----:B------:R4:W1:Y:S02]  /*0cd0*/  SYNCS.EXCH.64 URZ, [UR8+0xf8], UR12 ;  /* 0x0000f80c08ff75b2 */ /* 0x0008640008000100 */
[----:B----4-:R-:W-:Y:S01]  /*0ce0*/  NOP ;  /* 0x0000000000007918 */ /* 0x010fe20000000000 */
.L_x_14:
[----:B------:R-:W-:Y:S01]  /*0cf0*/  VOTEU.ALL UP1, P1 ;  /* 0x0000000000ff7886 */ /* 0x000fe20000820000 */
[----:B---3--:R-:W3:Y:S01]  /*0d00*/  LDCU UR8, c[0x0][0x36c] ;  /* 0x00006d80ff0877ac */ /* 0x008ee20008000800 */
[----:B------:R-:W-:Y:S01]  /*0d10*/  NOP ;  /* 0x0000000000007918 */ /* 0x000fe20000000000 */
[----:B------:R-:W-:Y:S01]  /*0d20*/  LOP3.LUT R10, R97, 0x1f, RZ, 0xc0, !PT ;  /* 0x0000001f610a7812 */ /* 0x000fe200078ec0ff */
[----:B--2---:R-:W-:Y:S01]  /*0d30*/  UMOV UR12, 0x20 ;  /* 0x00000020000c7882 */ /* 0x004fe20000000000 */
[----:B------:R-:W-:Y:S01]  /*0d40*/  @!UP1 UMOV UR6, 0x400 ;  /* 0x0000040000069882 */ /* 0x000fe20000000000 */
[----:B------:R-:W-:-:S04]  /*0d50*/  @!UP1 UIADD3 UR12, UPT, UPT, -UR12, 0x100000, URZ ;  /* 0x001000000c0c9890 */ /* 0x000fc8000fffe1ff */
[----:B------:R-:W-:Y:S02]  /*0d60*/  @!UP1 USHF.L.U32 UR13, UR12, 0xb, URZ ;  /* 0x0000000b0c0d9899 */ /* 0x000fe400080006ff */
[----:B------:R-:W-:Y:S02]  /*0d70*/  @!UP1 USHF.L.U32 UR12, UR12, 0x1, URZ ;  /* 0x000000010c0c9899 */ /* 0x000fe400080006ff */
[----:B------:R-:W-:Y:S01]  /*0d80*/  @!UP1 ULEA UR6, UR37, UR6, 0x18 ;  /* 0x0000000625069291 */ /* 0x000fe2000f8ec0ff */
[----:B------:R-:W-:Y:S01]  /*0d90*/  VOTEU.ALL UP1, P1 ;  /* 0x0000000000ff7886 */ /* 0x000fe20000820000 */
[----:B------:R-:W-:Y:S01]  /*0da0*/  UISETP.NE.AND UP4, UPT, UR10, URZ, UPT ;  /* 0x000000ff0a00728c */ /* 0x000fe2000bf85270 */
[----:B------:R-:W2:Y:S09]  /*0db0*/  FENCE.VIEW.ASYNC.S ;  /* 0x00000000000073c6 */ /* 0x000eb20000000000 */
[----:B--2---:R2:W4:Y:S01]  /*0dc0*/  @!UP1 SYNCS.EXCH.64 URZ, [UR6+0x100], UR12 ;  /* 0x0001000c06ff95b2 */ /* 0x0045220008000100 */
[----:B---3--:R-:W-:-:S09]  /*0dd0*/  UISETP.EQ.U32.AND UP1, UPT, UR8, 0x1, UPT ;  /* 0x000000010800788c */ /* 0x008fd2000bf22070 */
[----:B------:R-:W-:Y:S05]  /*0de0*/  BRA.U !UP1, `(.L_x_15) ;  /* 0x0000000109087547 */ /* 0x000fea000b800000 */
[----:B-1--4-:R-:W-:Y:S01]  /*0df0*/  UCGABAR_ARV ;  /* 0x00000000000079c7 */ /* 0x012fe20008000000 */
[----:B------:R-:W-:Y:S05]  /*0e00*/  BRA `(.L_x_16) ;  /* 0x0000000000047947 */ /* 0x000fea0003800000 */
.L_x_15:
[----:B-1--4-:R-:W-:Y:S01]  /*0e10*/  NOP ;  /* 0x0000000000007918 */ /* 0x012fe20000000000 */
.L_x_16:
[----:B------:R-:W1:Y:S01]  /*0e20*/  S2R R15, SR_CTAID.Y ;  /* 0x00000000000f7919 */ /* 0x000e620000002600 */
[----:B------:R-:W-:-:S05]  /*0e30*/  CS2R.32 R91, SR_CgaSize ;  /* 0x00000000005b7805 */ /* 0x000fca0000008a00 */
[----:B------:R-:W-:-:S05]  /*0e40*/  IMAD R91, R91, -0xa0, RZ ;  /* 0xffffff605b5b7824 */ /* 0x000fca00078e02ff */
[----:B--2---:R-:W-:-:S14]  /*0e50*/  R2UR UR6, R91 ;  /* 0x000000005b0672ca */ /* 0x004fdc00000e0000 */
[----:B------:R-:W2:Y:S01]  /*0e60*/  LDCU UR6, c[0x0][UR6+0x2b4] ;  /* 0x00005680060677ac */ /* 0x000ea20008000800 */
[----:B------:R-:W-:-:S05]  /*0e70*/  CS2R.32 R0, SR_CgaSize ;  /* 0x0000000000007805 */ /* 0x000fca0000008a00 */
[----:B------:R-:W-:-:S06]  /*0e80*/  IMAD R0, R0, -0xa0, RZ ;  /* 0xffffff6000007824 */ /* 0x000fcc00078e02ff */
[----:B------:R-:W3:Y:S01]  /*0e90*/  LDC R0, c[0x0][R0+0x2a4] ;  /* 0x0000a90000007b82 */ /* 0x000ee20000000800 */
[----:B------:R-:W-:Y:S01]  /*0ea0*/  PRMT R8, RZ, 0x7610, R8 ;  /* 0x00007610ff087816 */ /* 0x000fe20000000008 */
[----:B------:R-:W4:Y:S01]  /*0eb0*/  S2R R9, SR_CTAID.X ;  /* 0x0000000000097919 */ /* 0x000f220000002500 */
[----:B------:R-:W-:-:S05]  /*0ec0*/  CS2R.32 R91, SR_CgaSize ;  /* 0x00000000005b7805 */ /* 0x000fca0000008a00 */
[----:B------:R-:W-:-:S05]  /*0ed0*/  IMAD R91, R91, -0xa0, RZ ;  /* 0xffffff605b5b7824 */ /* 0x000fca00078e02ff */
[----:B------:R-:W-:-:S14]  /*0ee0*/  R2UR UR8, R91 ;  /* 0x000000005b0872ca */ /* 0x000fdc00000e0000 */
[----:B------:R-:W3:Y:S01]  /*0ef0*/  LDCU UR8, c[0x0][UR8+0x2b0] ;  /* 0x00005600080877ac */ /* 0x000ee20008000800 */
[----:B------:R-:W-:Y:S01]  /*0f00*/  UISETP.NE.AND UP2, UPT, UR10, 0x2, UPT ;  /* 0x000000020a00788c */ /* 0x000fe2000bf45270 */
[----:B------:R-:W2:Y:S01]  /*0f10*/  LDC R11, c[0x0][0xb24] ;  /* 0x0002c900ff0b7b82 */ /* 0x000ea20000000800 */
[----:B------:R-:W-:-:S05]  /*0f20*/  CS2R.32 R2, SR_CgaSize ;  /* 0x0000000000027805 */ /* 0x000fca0000008a00 */
[----:B------:R-:W-:-:S06]  /*0f30*/  IMAD R2, R2, -0xa0, RZ ;  /* 0xffffff6002027824 */ /* 0x000fcc00078e02ff */
[----:B------:R-:W3:Y:S08]  /*0f40*/  LDC R2, c[0x0][R2+0x2a0] ;  /* 0x0000a80002027b82 */ /* 0x000ef00000000800 */
[----:B------:R-:W3:Y:S01]  /*0f50*/  LDC R40, c[0x0][0xb24] ;  /* 0x0002c900ff287b82 */ /* 0x000ee20000000800 */
[----:B-1----:R-:W-:-:S07]  /*0f60*/  I2FP.F32.U32 R90, R15 ;  /* 0x0000000f005a7245 */ /* 0x002fce0000201000 */
[----:B------:R-:W1:Y:S01]  /*0f70*/  S2UR UR36, SR_CTAID.Z ;  /* 0x00000000002479c3 */ /* 0x000e620000002700 */
[----:B--2---:R-:W-:Y:S01]  /*0f80*/  ISETP.GE.AND P0, PT, R11, 0x1, PT ;  /* 0x000000010b00780c */ /* 0x004fe20003f06270 */
[----:B----4-:R-:W-:Y:S01]  /*0f90*/  IMAD.MOV.U32 R14, RZ, RZ, R9 ;  /* 0x000000ffff0e7224 */ /* 0x010fe200078e0009 */
[----:B------:R-:W-:Y:S01]  /*0fa0*/  I2FP.F32.U32 R91, R9 ;  /* 0x00000009005b7245 */ /* 0x000fe20000201000 */
[----:B------:R-:W-:Y:S01]  /*0fb0*/  FMUL R90, R90, UR6 ;  /* 0x000000065a5a7c20 */ /* 0x000fe20008400000 */
[----:B------:R-:W2:Y:S03]  /*0fc0*/  LDCU UR6, c[0x0][0xb30] ;  /* 0x00016600ff0677ac */ /* 0x000ea60008000800 */
[----:B---3--:R-:W-:Y:S02]  /*0fd0*/  FMUL R91, R91, UR8 ;  /* 0x000000085b5b7c20 */ /* 0x008fe40008400000 */
[----:B------:R-:W3:Y:S08]  /*0fe0*/  F2I.U32.TRUNC.NTZ R90, R90 ;  /* 0x0000005a005a7305 */ /* 0x000ef0000020f000 */
[----:B------:R-:W4:Y:S01]  /*0ff0*/  F2I.U32.TRUNC.NTZ R91, R91 ;  /* 0x0000005b005b7305 */ /* 0x000f22000020f000 */
[----:B--2---:R-:W-:Y:S01]  /*1000*/  UISETP.NE.AND UP3, UPT, UR6, 0x1, UPT ;  /* 0x000000010600788c */ /* 0x004fe2000bf65270 */
[----:B---3--:R-:W-:-:S05]  /*1010*/  IADD3 R90, PT, PT, -R90, RZ, RZ ;  /* 0x000000ff5a5a7210 */ /* 0x008fca0007ffe1ff */
[----:B------:R-:W-:Y:S01]  /*1020*/  IMAD R90, R0, R90, R15 ;  /* 0x0000005a005a7224 */ /* 0x000fe200078e020f */
[----:B------:R-:W-:Y:S01]  /*1030*/  PRMT R0, RZ, 0x7610, R0 ;  /* 0x00007610ff007816 */ /* 0x000fe20000000000 */
[----:B----4-:R-:W-:-:S04]  /*1040*/  IMAD.MOV R91, RZ, RZ, -R91 ;  /* 0x000000ffff5b7224 */ /* 0x010fc800078e0a5b */
[----:B------:R-:W-:Y:S01]  /*1050*/  IMAD R91, R2, R91, R9 ;  /* 0x0000005b025b7224 */ /* 0x000fe200078e0209 */
[----:B-1----:R-:W-:Y:S06]  /*1060*/  BRA.U UP4, `(.L_x_17) ;  /* 0x0000000104247547 */ /* 0x002fec000b800000 */
[----:B------:R-:W-:Y:S01]  /*1070*/  ISETP.NE.AND P1, PT, R90, RZ, PT ;  /* 0x000000ff5a00720c */ /* 0x000fe20003f25270 */
[----:B------:R-:W-:Y:S01]  /*1080*/  IMAD.MOV.U32 R0, RZ, RZ, 0x3 ;  /* 0x00000003ff007424 */ /* 0x000fe200078e00ff */
[C---:B------:R-:W-:Y:S02]  /*1090*/  LOP3.LUT R2, R91.reuse, 0xfffffffe, RZ, 0xc0, !PT ;  /* 0xfffffffe5b027812 */ /* 0x040fe400078ec0ff */
[----:B------:R-:W-:Y:S02]  /*10a0*/  ISETP.LT.U32.OR P1, PT, R91, 0x2, !P1 ;  /* 0x000000025b00780c */ /* 0x000fe40004f21470 */
[----:B------:R-:W-:Y:S02]  /*10b0*/  SHF.L.U32 R0, R0, R2, RZ ;  /* 0x0000000200007219 */ /* 0x000fe400000006ff */
[----:B------:R-:W-:Y:S02]  /*10c0*/  SEL R4, RZ, 0x1, !P1 ;  /* 0x00000001ff047807 */ /* 0x000fe40004800000 */
[----:B------:R-:W-:-:S05]  /*10d0*/  SEL R3, RZ, 0x2, !P1 ;  /* 0x00000002ff037807 */ /* 0x000fca0004800000 */
[----:B------:R-:W-:-:S05]  /*10e0*/  IMAD.IADD R3, R4, 0x1, R3 ;  /* 0x0000000104037824 */ /* 0x000fca00078e0203 */
[----:B------:R-:W-:Y:S02]  /*10f0*/  PRMT R8, R3, 0x7610, R8 ;  /* 0x0000761003087816 */ /* 0x000fe40000000008 */
.L_x_17:
[----:B------:R-:W-:Y:S05]  /*1100*/  @!P0 BRA `(.L_x_18) ;  /* 0x0000000000b88947 */ /* 0x000fea0003800000 */
[----:B------:R-:W1:Y:S01]  /*1110*/  LDC.64 R4, c[0x0][0xb18] ;  /* 0x0002c600ff047b82 */ /* 0x000e620000000a00 */
[----:B------:R-:W-:-:S07]  /*1120*/  ISETP.NE.AND P0, PT, R11, 0x1, PT ;  /* 0x000000010b00780c */ /* 0x000fce0003f05270 */
[----:B------:R-:W2:Y:S08]  /*1130*/  LDC R14, c[0x0][0xb0c] ;  /* 0x0002c300ff0e7b82 */ /* 0x000eb00000000800 */
[----:B------:R-:W3:Y:S08]  /*1140*/  LDC R16, c[0x0][0x370] ;  /* 0x0000dc00ff107b82 */ /* 0x000ef00000000800 */
[----:B------:R-:W4:Y:S01]  /*1150*/  LDC R13, c[0x0][0x374] ;  /* 0x0000dd00ff0d7b82 */ /* 0x000f220000000800 */
[----:B-1----:R-:W-:-:S07]  /*1160*/  ISETP.NE.AND P1, PT, R4, 0x1, PT ;  /* 0x000000010400780c */ /* 0x002fce0003f25270 */
[----:B------:R-:W3:Y:S01]  /*1170*/  LDC.64 R6, c[0x0][0xb10] ;  /* 0x0002c400ff067b82 */ /* 0x000ee20000000a00 */
[----:B--2---:R-:W-:-:S07]  /*1180*/  ISETP.NE.AND P2, PT, R14, 0x1, PT ;  /* 0x000000010e00780c */ /* 0x004fce0003f45270 */
[----:B------:R-:W1:Y:S08]  /*1190*/  LDC R12, c[0x0][0xb20] ;  /* 0x0002c800ff0c7b82 */ /* 0x000e700000000800 */
[----:B------:R-:W2:Y:S01]  /*11a0*/  LDC.64 R2, c[0x0][0xb28] ;  /* 0x0002ca00ff027b82 */ /* 0x000ea20000000a00 */
[----:B----4-:R-:W-:-:S04]  /*11b0*/  IMAD.HI.U32 R17, R13, R5, RZ ;  /* 0x000000050d117227 */ /* 0x010fc800078e00ff */
[----:B------:R-:W-:-:S04]  /*11c0*/  IMAD.HI.U32 R5, R15, R5, RZ ;  /* 0x000000050f057227 */ /* 0x000fc800078e00ff */
[----:B---3--:R-:W-:-:S05]  /*11d0*/  IMAD.HI.U32 R18, R16, R6, RZ ;  /* 0x0000000610127227 */ /* 0x008fca00078e00ff */
[-C--:B------:R-:W-:Y:S01]  /*11e0*/  @P2 SHF.R.U32.HI R16, RZ, R7.reuse, R18 ;  /* 0x00000007ff102219 */ /* 0x080fe20000011612 */
[----:B------:R-:W-:Y:S01]  /*11f0*/  IMAD.HI.U32 R18, R9, R6, RZ ;  /* 0x0000000609127227 */ /* 0x000fe200078e00ff */
[-C--:B-1----:R-:W-:Y:S02]  /*1200*/  @P1 SHF.R.U32.HI R13, RZ, R12.reuse, R17 ;  /* 0x0000000cff0d1219 */ /* 0x082fe40000011611 */
[----:B------:R-:W-:Y:S02]  /*1210*/  SHF.R.U32.HI R5, RZ, R12, R5 ;  /* 0x0000000cff057219 */ /* 0x000fe40000011605 */
[----:B------:R-:W-:Y:S02]  /*1220*/  SHF.R.U32.HI R18, RZ, R7, R18 ;  /* 0x00000007ff127219 */ /* 0x000fe40000011612 */
[----:B------:R-:W-:Y:S01]  /*1230*/  SEL R5, R15, R5, !P1 ;  /* 0x000000050f057207 */ /* 0x000fe20004800000 */
[----:B--2---:R-:W-:Y:S01]  /*1240*/  IMAD.HI.U32 R17, R13, R2, RZ ;  /* 0x000000020d117227 */ /* 0x004fe200078e00ff */
[----:B------:R-:W-:-:S03]  /*1250*/  SEL R18, R9, R18, !P2 ;  /* 0x0000001209127207 */ /* 0x000fc60005000000 */
[----:B------:R-:W-:Y:S01]  /*1260*/  IMAD.HI.U32 R6, R16, R2, RZ ;  /* 0x0000000210067227 */ /* 0x000fe200078e00ff */
[----:B------:R-:W-:-:S04]  /*1270*/  @P0 SHF.R.U32.HI R13, RZ, R3, R17 ;  /* 0x00000003ff0d0219 */ /* 0x000fc80000011611 */
[----:B------:R-:W-:Y:S01]  /*1280*/  @P0 SHF.R.U32.HI R16, RZ, R3, R6 ;  /* 0x00000003ff100219 */ /* 0x000fe20000011606 */
[----:B------:R-:W-:-:S04]  /*1290*/  IMAD R13, R13, R11, RZ ;  /* 0x0000000b0d0d7224 */ /* 0x000fc800078e02ff */
[----:B------:R-:W-:Y:S01]  /*12a0*/  IMAD R6, R16, R11, RZ ;  /* 0x0000000b10067224 */ /* 0x000fe200078e02ff */
[----:B------:R-:W-:-:S04]  /*12b0*/  ISETP.GE.AND P1, PT, R5, R13, PT ;  /* 0x0000000d0500720c */ /* 0x000fc80003f26270 */
[----:B------:R-:W-:Y:S01]  /*12c0*/  ISETP.GE.OR P1, PT, R18, R6, P1 ;  /* 0x000000061200720c */ /* 0x000fe20000f26670 */
[----:B------:R-:W-:-:S05]  /*12d0*/  IMAD.HI.U32 R6, R5, R2, RZ ;  /* 0x0000000205067227 */ /* 0x000fca00078e00ff */
[----:B------:R-:W-:-:S04]  /*12e0*/  SHF.R.U32.HI R6, RZ, R3, R6 ;  /* 0x00000003ff067219 */ /* 0x000fc80000011606 */
[----:B------:R-:W-:-:S03]  /*12f0*/  SEL R6, R5, R6, !P0 ;  /* 0x0000000605067207 */ /* 0x000fc60004000000 */
[----:B------:R-:W-:Y:S01]  /*1300*/  @!P1 IMAD.HI.U32 R7, R18, R2, RZ ;  /* 0x0000000212079227 */ /* 0x000fe200078e00ff */
[----:B------:R-:W-:-:S04]  /*1310*/  IADD3 R2, PT, PT, -R6, RZ, RZ ;  /* 0x000000ff06027210 */ /* 0x000fc80007ffe1ff */
[----:B------:R-:W-:Y:S01]  /*1320*/  @!P1 SHF.R.U32.HI R3, RZ, R3, R7 ;  /* 0x00000003ff039219 */ /* 0x000fe20000011607 */
[----:B------:R-:W-:Y:S01]  /*1330*/  IMAD R2, R11, R2, R5 ;  /* 0x000000020b027224 */ /* 0x000fe200078e0205 */
[----:B------:R-:W-:Y:S02]  /*1340*/  IADD3 R7, PT, PT, -R5, RZ, RZ ;  /* 0x000000ff05077210 */ /* 0x000fe40007ffe1ff */
[----:B------:R-:W-:-:S03]  /*1350*/  @!P1 SEL R3, R18, R3, !P0 ;  /* 0x0000000312039207 */ /* 0x000fc60004000000 */
[----:B------:R-:W-:Y:S02]  /*1360*/  IMAD R7, R4, R7, R15 ;  /* 0x0000000704077224 */ /* 0x000fe400078e020f */
[--C-:B------:R-:W-:Y:S02]  /*1370*/  @!P1 IMAD.IADD R6, R6, 0x1, -R3.reuse ;  /* 0x0000000106069824 */ /* 0x100fe400078e0a03 */
[----:B------:R-:W-:Y:S01]  /*1380*/  @!P1 IMAD R3, R2, R16, R3 ;  /* 0x0000001002039224 */ /* 0x000fe200078e0203 */
[----:B------:R-:W-:Y:S01]  /*1390*/  IADD3 R2, PT, PT, -R18, RZ, RZ ;  /* 0x000000ff12027210 */ /* 0x000fe20007ffe1ff */
[----:B------:R-:W-:Y:S02]  /*13a0*/  @!P1 IMAD R5, R6, R11, R18 ;  /* 0x0000000b06059224 */ /* 0x000fe400078e0212 */
[----:B------:R-:W-:Y:S02]  /*13b0*/  @!P1 IMAD.MOV.U32 R18, RZ, RZ, R3 ;  /* 0x000000ffff129224 */ /* 0x000fe400078e0003 */
[----:B------:R-:W-:-:S02]  /*13c0*/  IMAD R2, R14, R2, R9 ;  /* 0x000000020e027224 */ /* 0x000fc400078e0209 */
[----:B------:R-:W-:Y:S02]  /*13d0*/  IMAD R15, R5, R4, R7 ;  /* 0x00000004050f7224 */ /* 0x000fe400078e0207 */
[----:B------:R-:W-:Y:S02]  /*13e0*/  IMAD R14, R18, R14, R2 ;  /* 0x0000000e120e7224 */ /* 0x000fe400078e0202 */
.L_x_18:
[----:B------:R-:W-:Y:S05]  /*13f0*/  BRA.U UP3, `(.L_x_19) ;  /* 0x0000000103407547 */ /* 0x000fea000b800000 */
[----:B------:R-:W1:Y:S08]  /*1400*/  LDC.64 R4, c[0x0][0xb10] ;  /* 0x0002c400ff047b82 */ /* 0x000e700000000a00 */
[----:B------:R-:W2:Y:S08]  /*1410*/  LDC.64 R2, c[0x0][0xb18] ;  /* 0x0002c600ff027b82 */ /* 0x000eb00000000a00 */
[----:B------:R-:W3:Y:S08]  /*1420*/  LDC R6, c[0x0][0xb20] ;  /* 0x0002c800ff067b82 */ /* 0x000ef00000000800 */
[----:B------:R-:W4:Y:S01]  /*1430*/  LDC R7, c[0x0][0xb0c] ;  /* 0x0002c300ff077b82 */ /* 0x000f220000000800 */
[----:B-1----:R-:W-:-:S05]  /*1440*/  IMAD.HI.U32 R4, R14, R4, RZ ;  /* 0x000000040e047227 */ /* 0x002fca00078e00ff */
[----:B------:R-:W-:Y:S01]  /*1450*/  SHF.R.U32.HI R4, RZ, R5, R4 ;  /* 0x00000005ff047219 */ /* 0x000fe20000011604 */
[----:B--2---:R-:W-:Y:S01]  /*1460*/  IMAD.HI.U32 R3, R15, R3, RZ ;  /* 0x000000030f037227 */ /* 0x004fe200078e00ff */
[----:B------:R-:W-:-:S04]  /*1470*/  ISETP.NE.AND P0, PT, R2, 0x1, PT ;  /* 0x000000010200780c */ /* 0x000fc80003f05270 */
[----:B---3--:R-:W-:-:S04]  /*1480*/  SHF.R.U32.HI R3, RZ, R6, R3 ;  /* 0x00000006ff037219 */ /* 0x008fc80000011603 */
[----:B------:R-:W-:Y:S02]  /*1490*/  SEL R3, R15, R3, !P0 ;  /* 0x000000030f037207 */ /* 0x000fe40004000000 */
[----:B----4-:R-:W-:-:S04]  /*14a0*/  ISETP.NE.AND P1, PT, R7, 0x1, PT ;  /* 0x000000010700780c */ /* 0x010fc80003f25270 */
[----:B------:R-:W-:-:S05]  /*14b0*/  SEL R5, R14, R4, !P1 ;  /* 0x000000040e057207 */ /* 0x000fca0004800000 */
[----:B------:R-:W-:Y:S02]  /*14c0*/  IMAD.IADD R4, R3, 0x1, -R5 ;  /* 0x0000000103047824 */ /* 0x000fe400078e0a05 */
[----:B------:R-:W-:Y:S02]  /*14d0*/  IMAD.IADD R3, R5, 0x1, -R3 ;  /* 0x0000000105037824 */ /* 0x000fe400078e0a03 */
[----:B------:R-:W-:Y:S02]  /*14e0*/  IMAD R14, R4, R7, R14 ;  /* 0x00000007040e7224 */ /* 0x000fe400078e020e */
[----:B------:R-:W-:Y:S02]  /*14f0*/  IMAD R15, R3, R2, R15 ;  /* 0x00000002030f7224 */ /* 0x000fe400078e020f */
.L_x_19:
[----:B------:R-:W-:Y:S05]  /*1500*/  BRA.U !UP1, `(.L_x_20) ;  /* 0x00000001090c7547 */ /* 0x000fea000b800000 */
[----:B------:R-:W-:Y:S01]  /*1510*/  UCGABAR_WAIT ;  /* 0x0000000000007dc7 */ /* 0x000fe20008000000 */
[----:B------:R-:W-:Y:S01]  /*1520*/  CCTL.IVALL ;  /* 0x00000000ff00798f */ /* 0x000fe20002000000 */
[----:B------:R-:W-:Y:S05]  /*1530*/  BRA `(.L_x_21) ;  /* 0x0000000000047947 */ /* 0x000fea0003800000 */
.L_x_20:
[----:B------:R-:W-:Y:S06]  /*1540*/  BAR.SYNC.DEFER_BLOCKING 0x0 ;  /* 0x0000000000007b1d */ /* 0x000fec0000010000 */
.L_x_21:
[----:B------:R-:W-:Y:S05]  /*1550*/  BRA.U UP2, `(.L_x_22) ;  /* 0x0000001102b47547 */ /* 0x000fea000b800000 */
[----:B------:R-:W1:Y:S01]  /*1560*/  LDCU UR15, c[0x0][0x38c] ;  /* 0x00007180ff0f77ac */ /* 0x000e620008000800 */
[----:B------:R-:W2:Y:S01]  /*1570*/  LDC R8, c[0x0][0x370] ;  /* 0x0000dc00ff087b82 */ /* 0x000ea20000000800 */
[C---:B------:R-:W-:Y:S01]  /*1580*/  IMAD.SHL.U32 R19, R9.reuse, 0x20, RZ ;  /* 0x0000002009137824 */ /* 0x040fe200078e00ff */
[----:B------:R-:W-:Y:S01]  /*1590*/  PLOP3.LUT P1, PT, PT, PT, UP5, 0x80, 0x8 ;  /* 0x000000000008781c */ /* 0x000fe20003f2f058 */
[----:B------:R-:W-:Y:S01]  /*15a0*/  UISETP.NE.AND UP1, UPT, UR10, URZ, UPT ;  /* 0x000000ff0a00728c */ /* 0x000fe2000bf25270 */
[----:B------:R-:W-:Y:S01]  /*15b0*/  ISETP.NE.AND P4, PT, R10, RZ, P5 ;  /* 0x000000ff0a00720c */ /* 0x000fe20002f85270 */
[----:B------:R-:W-:Y:S01]  /*15c0*/  IMAD.SHL.U32 R18, R9, 0x80, RZ ;  /* 0x0000008009127824 */ /* 0x000fe200078e00ff */
[----:B------:R-:W-:Y:S01]  /*15d0*/  PLOP3.LUT P1, PT, P1, PT, PT, 0x8, 0x80 ;  /* 0x000000000080781c */ /* 0x000fe20000f2e170 */
[----:B------:R-:W-:Y:S01]  /*15e0*/  IMAD.MOV.U32 R17, RZ, RZ, 0x1 ;  /* 0x00000001ff117424 */ /* 0x000fe200078e00ff */
[----:B------:R-:W3:Y:S01]  /*15f0*/  LDC R0, c[0x0][0x374] ;  /* 0x0000dd00ff007b82 */ /* 0x000ee20000000800 */
[----:B------:R-:W-:Y:S01]  /*1600*/  IMAD.MOV.U32 R16, RZ, RZ, RZ ;  /* 0x000000ffff107224 */ /* 0x000fe200078e00ff */
[----:B------:R-:W-:Y:S01]  /*1610*/  CS2R R12, SRZ ;  /* 0x00000000000c7805 */ /* 0x000fe2000001ff00 */
[----:B------:R-:W-:Y:S01]  /*1620*/  IMAD.MOV.U32 R11, RZ, RZ, 0x1 ;  /* 0x00000001ff0b7424 */ /* 0x000fe200078e00ff */
[----:B------:R-:W-:Y:S01]  /*1630*/  LOP3.LUT R19, R19, 0x20, RZ, 0xc0, !PT ;  /* 0x0000002013137812 */ /* 0x000fe200078ec0ff */
[----:B------:R-:W4:Y:S01]  /*1640*/  LDCU.64 UR24, c[0x0][0x348] ;  /* 0x00006900ff1877ac */ /* 0x000f220008000a00 */
[----:B-1----:R-:W-:-:S02]  /*1650*/  UIADD3 UR4, UPT, UPT, UR15, 0x1f, URZ ;  /* 0x0000001f0f047890 */ /* 0x002fc4000fffe0ff */
[----:B------:R-:W-:Y:S02]  /*1660*/  USEL UR7, UR7, 0x2, UP1 ;  /* 0x0000000207077887 */ /* 0x000fe40008800000 */
[----:B------:R-:W-:Y:S01]  /*1670*/  USHF.R.S32.HI UR22, URZ, 0x1f, UR4 ;  /* 0x0000001fff167899 */ /* 0x000fe20008011404 */
[----:B------:R-:W-:-:S03]  /*1680*/  UMOV UR13, URZ ;  /* 0x000000ff000d7c82 */ /* 0x000fc60008000000 */
[----:B------:R-:W-:Y:S02]  /*1690*/  ULEA.HI UR22, UR22, UR4, URZ, 0x5 ;  /* 0x0000000416167291 */ /* 0x000fe4000f8f28ff */
[----:B------:R-:W-:Y:S02]  /*16a0*/  UIADD3 UR4, UPT, UPT, UR15, -0x1, URZ ;  /* 0xffffffff0f047890 */ /* 0x000fe4000fffe0ff */
[----:B------:R-:W-:Y:S02]  /*16b0*/  USHF.R.S32.HI UR22, URZ, 0x5, UR22 ;  /* 0x00000005ff167899 */ /* 0x000fe40008011416 */
[----:B------:R-:W-:Y:S02]  /*16c0*/  UISETP.GE.U32.AND UP2, UPT, UR4, -0x3f, UPT ;  /* 0xffffffc10400788c */ /* 0x000fe4000bf46070 */
[----:B------:R-:W-:Y:S02]  /*16d0*/  UISETP.LT.U32.AND UP0, UPT, UR22, 0x4, UPT ;  /* 0x000000041600788c */ /* 0x000fe4000bf01070 */
[----:B------:R-:W-:-:S02]  /*16e0*/  UIADD3 UR15, UPT, UPT, UR15, 0x3e, URZ ;  /* 0x0000003e0f0f7890 */ /* 0x000fc4000fffe0ff */
[----:B------:R-:W-:-:S04]  /*16f0*/  USEL UR21, UR22, 0x4, UP0 ;  /* 0x0000000416157887 */ /* 0x000fc80008000000 */
[----:B------:R-:W-:Y:S02]  /*1700*/  UIADD3 UR6, UPT, UPT, UR21, -0x1, URZ ;  /* 0xffffffff15067890 */ /* 0x000fe4000fffe0ff */
[----:B------:R-:W-:Y:S02]  /*1710*/  @UP2 UIADD3 UR6, UPT, UPT, UR21, URZ, URZ ;  /* 0x000000ff15062290 */ /* 0x000fe4000fffe0ff */
[----:B------:R-:W-:Y:S02]  /*1720*/  UIADD3 UR14, UPT, UPT, UR22, -UR21, URZ ;  /* 0x80000015160e7290 */ /* 0x000fe4000fffe0ff */
[----:B------:R-:W-:Y:S02]  /*1730*/  UIADD3 UR5, UPT, UPT, UR6, 0x1, URZ ;  /* 0x0000000106057890 */ /* 0x000fe4000fffe0ff */
[----:B--2-4-:R-:W-:-:S12]  /*1740*/  UIADD3 UR6, UPT, UPT, -UR6, URZ, URZ ;  /* 0x000000ff06067290 */ /* 0x014fd8000fffe1ff */
.L_x_42:
[----:B------:R-:W-:Y:S01]  /*1750*/  UISETP.NE.AND UP0, UPT, UR37, URZ, UPT ;  /* 0x000000ff2500728c */ /* 0x000fe2000bf05270 */
[----:B------:R-:W1:Y:S08]  /*1760*/  S2UR UR37, SR_CgaCtaId ;  /* 0x00000000002579c3 */ /* 0x000e700000008800 */
[----:B------:R-:W-:Y:S05]  /*1770*/  BRA.U UP0, `(.L_x_23) ;  /* 0x0000000100347547 */ /* 0x000fea000b800000 */
[----:B------:R-:W2:Y:S01]  /*1780*/  S2R R2, SR_CgaCtaId ;  /* 0x0000000000027919 */ /* 0x000ea20000008800 */
[----:B------:R-:W-:-:S04]  /*1790*/  MOV R3, 0x400 ;  /* 0x0000040000037802 */ /* 0x000fc80000000f00 */
[----:B--2---:R-:W-:Y:S02]  /*17a0*/  LEA R2, R2, R3, 0x18 ;  /* 0x0000000302027211 */ /* 0x004fe400078ec0ff */
[----:B------:R-:W-:-:S03]  /*17b0*/  SHF.L.U32 R3, R11, 0x1f, RZ ;  /* 0x0000001f0b037819 */ /* 0x000fc600000006ff */
[----:B------:R-:W-:-:S04]  /*17c0*/  IMAD R2, R12, 0x8, R2 ;  /* 0x000000080c027824 */ /* 0x000fc800078e0202 */
[----:B------:R-:W2:Y:S02]  /*17d0*/  SYNCS.PHASECHK.TRANS64.TRYWAIT P0, [R2+URZ+0xf0], R3 ;  /* 0x0000f003020075a7 */ /* 0x000ea400080011ff */
[----:B--2---:R-:W-:Y:S05]  /*17e0*/  @!P0 BRA `(.L_x_24) ;  /* 0x0000006000d48947 */ /* 0x004fea0003800000 */
.L_x_133:
[----:B------:R-:W-:Y:S01]  /*17f0*/  VIADD R12, R12, 0x1 ;  /* 0x000000010c0c7836 */ /* 0x000fe20000000000 */
[----:B------:R2:W-:Y:S04]  /*1800*/  SYNCS.ARRIVE.TRANS64.A1T0 RZ, [R2+URZ+0xe0], RZ ;  /* 0x0000e0ff02ff79a7 */ /* 0x0005e800081000ff */
[----:B------:R-:W-:-:S04]  /*1810*/  ISETP.NE.AND P0, PT, R12, 0x2, PT ;  /* 0x000000020c00780c */ /* 0x000fc80003f05270 */
[----:B------:R-:W-:Y:S02]  /*1820*/  SEL R12, R12, RZ, P0 ;  /* 0x000000ff0c0c7207 */ /* 0x000fe40000000000 */
[----:B--2---:R-:W-:-:S04]  /*1830*/  SEL R2, RZ, 0x1, P0 ;  /* 0x00000001ff027807 */ /* 0x004fc80000000000 */
[----:B------:R-:W-:-:S07]  /*1840*/  LOP3.LUT R11, R11, R2, RZ, 0x3c, !PT ;  /* 0x000000020b0b7212 */ /* 0x000fce00078e3cff */
.L_x_23:
[----:B------:R-:W-:Y:S01]  /*1850*/  UMOV UR4, 0x400 ;  /* 0x0000040000047882 */ /* 0x000fe20000000000 */
[----:B------:R-:W-:Y:S01]  /*1860*/  SHF.L.U32 R2, R17, 0x1f, RZ ;  /* 0x0000001f11027819 */ /* 0x000fe200000006ff */
[----:B-1----:R-:W-:Y:S01]  /*1870*/  ULEA UR4, UR37, UR4, 0x18 ;  /* 0x0000000425047291 */ /* 0x002fe2000f8ec0ff */
[----:B------:R-:W-:Y:S01]  /*1880*/  R2UR UR35, R18 ;  /* 0x00000000122372ca */ /* 0x000fe200000e0000 */
[----:B------:R-:W-:Y:S01]  /*1890*/  UISETP.GE.U32.AND UP0, UPT, UR15, 0x3f, UPT ;  /* 0x0000003f0f00788c */ /* 0x000fe2000bf06070 */
[----:B------:R-:W-:Y:S01]  /*18a0*/  R2UR UR11, R19 ;  /* 0x00000000130b72ca */ /* 0x000fe200000e0000 */
[----:B------:R-:W-:Y:S01]  /*18b0*/  ULEA UR8, UR13, UR4, 0x3 ;  /* 0x000000040d087291 */ /* 0x000fe2000f8e18ff */
[----:B------:R-:W-:-:S08]  /*18c0*/  UMOV UR23, URZ ;  /* 0x000000ff00177c82 */ /* 0x000fd00008000000 */
[----:B------:R1:W2:Y:S01]  /*18d0*/  SYNCS.PHASECHK.TRANS64.TRYWAIT P0, [UR8+0x20], R2 ;  /* 0x00002002ff0075a7 */ /* 0x0002a20008001108 */
[----:B------:R-:W-:-:S13]  /*18e0*/  R2UR UR8, R15 ;  /* 0x000000000f0872ca */ /* 0x000fda00000e0000 */
[----:B------:R-:W-:Y:S01]  /*18f0*/  ULEA UR11, UR8, UR11, 0x6 ;  /* 0x0000000b080b7291 */ /* 0x000fe2000f8e30ff */
[----:B-1----:R-:W-:-:S05]  /*1900*/  LEA.HI R2, R14, R14, RZ, 0x1 ;  /* 0x0000000e0e027211 */ /* 0x002fca00078f08ff */
[----:B------:R-:W-:-:S05]  /*1910*/  IMAD.SHL.U32 R2, R2, 0x80, RZ ;  /* 0x0000008002027824 */ /* 0x000fca00078e00ff */
[----:B------:R-:W-:-:S04]  /*1920*/  LOP3.LUT R2, R2, 0xffffff00, RZ, 0xc0, !PT ;  /* 0xffffff0002027812 */ /* 0x000fc800078ec0ff */
[----:B------:R-:W-:-:S13]  /*1930*/  R2UR UR9, R2 ;  /* 0x00000000020972ca */ /* 0x000fda00000e0000 */
[----:B------:R-:W-:Y:S01]  /*1940*/  ULOP3.LUT UR35, UR9, 0x80, UR35, 0xf8, !UPT ;  /* 0x0000008009237892 */ /* 0x000fe2000f8ef823 */
[----:B------:R-:W-:Y:S11]  /*1950*/  BRA.U !UP0, `(.L_x_25) ;  /* 0x0000000108c07547 */ /* 0x000ff6000b800000 */
[----:B------:R-:W-:Y:S01]  /*1960*/  UMOV UR16, UR6 ;  /* 0x0000000600107c82 */ /* 0x000fe20008000000 */
[----:B------:R-:W-:Y:S01]  /*1970*/  UMOV UR17, UR13 ;  /* 0x0000000d00117c82 */ /* 0x000fe20008000000 */
[----:B------:R-:W-:-:S05]  /*1980*/  UMOV UR34, URZ ;  /* 0x000000ff00227c82 */ /* 0x000fca0008000000 */
.L_x_31:
[----:B------:R-:W-:Y:S01]  /*1990*/  ULEA UR33, UR17, UR4, 0x3 ;  /* 0x0000000411217291 */ /* 0x000fe2000f8e18ff */
[----:B------:R-:W-:Y:S01]  /*19a0*/  @P5 MOV R3, 0x5000 ;  /* 0x0000500000035802 */ /* 0x000fe20000000f00 */
[----:B-12-4-:R-:W-:Y:S10]  /*19b0*/  @P0 BRA `(.L_x_26) ;  /* 0x00000000000c0947 */ /* 0x016ff40003800000 */
[----:B------:R-:W-:-:S04]  /*19c0*/  SHF.L.U32 R4, R17, 0x1f, RZ ;  /* 0x0000001f11047819 */ /* 0x000fc800000006ff */
[----:B------:R-:W1:Y:S02]  /*19d0*/  SYNCS.PHASECHK.TRANS64.TRYWAIT P0, [UR33+0x20], R4 ;  /* 0x00002004ff0075a7 */ /* 0x000e640008001121 */
[----:B-1----:R-:W-:Y:S05]  /*19e0*/  @!P0 BRA `(.L_x_27) ;  /* 0x0000006000688947 */ /* 0x002fea0003800000 */
.L_x_26:
[----:B------:R2:W-:Y:S01]  /*19f0*/  @P5 SYNCS.ARRIVE.TRANS64 RZ, [UR33], R3 ;  /* 0x00000003ffff59a7 */ /* 0x0005e20008000021 */
[----:B------:R-:W-:Y:S02]  /*1a00*/  ULOP3.LUT UR8, UR7, 0x2, URZ, 0xfc, !UPT ;  /* 0x0000000207087892 */ /* 0x000fe4000f8efcff */
[----:B------:R-:W-:Y:S02]  /*1a10*/  UIADD3 UR16, UPT, UPT, UR16, 0x1, URZ ;  /* 0x0000000110107890 */ /* 0x000fe4000fffe0ff */
[----:B------:R-:W-:Y:S02]  /*1a20*/  UISETP.NE.AND UP0, UPT, UR8, 0x2, UPT ;  /* 0x000000020800788c */ /* 0x000fe4000bf05270 */
[----:B------:R-:W-:-:S07]  /*1a30*/  UISETP.NE.AND UP2, UPT, UR16, 0x1, UPT ;  /* 0x000000011000788c */ /* 0x000fce000bf45270 */
[----:B------:R-:W-:Y:S05]  /*1a40*/  BRA.U UP0, `(.L_x_28) ;  /* 0x0000000100047547 */ /* 0x000fea000b800000 */
[----:B------:R-:W-:Y:S05]  /*1a50*/  BPT.TRAP 0x1 ;  /* 0x000000040000795c */ /* 0x000fea0000300000 */
.L_x_28:
[----:B------:R-:W-:Y:S04]  /*1a60*/  BSSY.RECONVERGENT B0, `(.L_x_29) ;  /* 0x0000003000007945 */ /* 0x000fe80003800200 */
[----:B------:R-:W-:Y:S05]  /*1a70*/  @!P4 BRA `(.L_x_30) ;  /* 0x000000000004c947 */ /* 0x000fea0003800000 */
[----:B------:R-:W-:Y:S05]  /*1a80*/  BPT.TRAP 0x1 ;  /* 0x000000040000795c */ /* 0x000fea0000300000 */
.L_x_30:
[----:B------:R-:W-:Y:S05]  /*1a90*/  BSYNC.RECONVERGENT B0 ;  /* 0x0000000000007941 */ /* 0x000fea0003800200 */
.L_x_29:
[----:B------:R-:W-:Y:S02]  /*1aa0*/  UIADD3 UR13, UPT, UPT, UR17, 0x1, URZ ;  /* 0x00000001110d7890 */ /* 0x000fe4000fffe0ff */
[----:B------:R-:W-:Y:S02]  /*1ab0*/  ULEA UR32, UR17, UR4, 0xd ;  /* 0x0000000411207291 */ /* 0x000fe4000f8e68ff */
[----:B------:R-:W-:Y:S02]  /*1ac0*/  UISETP.NE.AND UP0, UPT, UR13, 0x4, UPT ;  /* 0x000000040d00788c */ /* 0x000fe4000bf05270 */
[----:B------:R-:W-:Y:S02]  /*1ad0*/  UIADD3 UR28, UP1, UPT, UR24, 0x80, URZ ;  /* 0x00000080181c7890 */ /* 0x000fe4000ff3e0ff */
[----:B------:R-:W-:Y:S02]  /*1ae0*/  USEL UR9, URZ, 0x1, UP0 ;  /* 0x00000001ff097887 */ /* 0x000fe40008000000 */
[----:B------:R-:W-:-:S02]  /*1af0*/  USEL UR13, UR13, URZ, UP0 ;  /* 0x000000ff0d0d7287 */ /* 0x000fc40008000000 */
[----:B------:R-:W-:Y:S02]  /*1b00*/  UIADD3 UR26, UP0, UPT, UR24, 0x180, URZ ;  /* 0x00000180181a7890 */ /* 0x000fe4000ff1e0ff */
[----:B------:R-:W-:Y:S01]  /*1b10*/  ULEA UR8, UR13, UR4, 0x3 ;  /* 0x000000040d087291 */ /* 0x000fe2000f8e18ff */
[----:B------:R-:W-:Y:S01]  /*1b20*/  LOP3.LUT R17, R17, UR9, RZ, 0x3c, !PT ;  /* 0x0000000911117c12 */ /* 0x000fe2000f8e3cff */
[----:B------:R-:W-:Y:S02]  /*1b30*/  ULOP3.LUT UR33, UR33, 0xfefffff8, URZ, 0xc0, !UPT ;  /* 0xfefffff821217892 */ /* 0x000fe4000f8ec0ff */
[----:B------:R-:W-:Y:S01]  /*1b40*/  UIADD3.X UR29, UPT, UPT, URZ, UR25, URZ, UP1, !UPT ;  /* 0x00000019ff1d7290 */ /* 0x000fe20008ffe4ff */
[----:B-1----:R-:W-:Y:S01]  /*1b50*/  SHF.L.U32 R2, R17, 0x1f, RZ ;  /* 0x0000001f11027819 */ /* 0x002fe200000006ff */
[----:B------:R-:W-:Y:S02]  /*1b60*/  UIADD3 UR32, UPT, UPT, UR32, 0x6400, URZ ;  /* 0x0000640020207890 */ /* 0x000fe4000fffe0ff */
[----:B------:R-:W-:Y:S01]  /*1b70*/  UIADD3.X UR27, UPT, UPT, URZ, UR25, URZ, UP0, !UPT ;  /* 0x00000019ff1b7290 */ /* 0x000fe200087fe4ff */
[----:B------:R1:W4:Y:S01]  /*1b80*/  SYNCS.PHASECHK.TRANS64.TRYWAIT P0, [UR8+0x20], R2 ;  /* 0x00002002ff0075a7 */ /* 0x0003220008001108 */
[----:B------:R-:W-:Y:S01]  /*1b90*/  ULEA UR8, UR17, UR4, 0xb ;  /* 0x0000000411087291 */ /* 0x000fe2000f8e58ff */
[----:B------:R-:W-:Y:S01]  /*1ba0*/  UMOV UR18, 0x0 ;  /* 0x0000000000127882 */ /* 0x000fe20000000000 */
[----:B------:R-:W-:-:S02]  /*1bb0*/  UMOV UR19, 0x10000000 ;  /* 0x1000000000137882 */ /* 0x000fc40000000000 */
[----:B------:R-:W-:Y:S01]  /*1bc0*/  UIADD3 UR8, UPT, UPT, UR8, 0xe400, URZ ;  /* 0x0000e40008087890 */ /* 0x000fe2000fffe0ff */
[----:B------:R2:W-:Y:S01]  /*1bd0*/  UTMALDG.3D.2CTA [UR32], [UR28], desc[UR18] ;  /* 0x000012201c0075b4 */ /* 0x0005e20008211000 */
[----:B------:R-:W-:Y:S01]  /*1be0*/  UMOV UR10, UR34 ;  /* 0x00000022000a7c82 */ /* 0x000fe20008000000 */
[----:B------:R-:W-:Y:S01]  /*1bf0*/  UMOV UR12, UR36 ;  /* 0x00000024000c7c82 */ /* 0x000fe20008000000 */
[----:B------:R-:W-:Y:S01]  /*1c00*/  UMOV UR9, UR33 ;  /* 0x0000002100097c82 */ /* 0x000fe20008000000 */
[----:B------:R-:W-:Y:S01]  /*1c10*/  UMOV UR23, UR5 ;  /* 0x0000000500177c82 */ /* 0x000fe20008000000 */
[----:B------:R-:W-:-:S03]  /*1c20*/  UMOV UR17, UR13 ;  /* 0x0000000d00117c82 */ /* 0x000fc60008000000 */
[----:B------:R1:W-:Y:S01]  /*1c30*/  UTMALDG.3D.2CTA [UR8], [UR26], desc[UR18] ;  /* 0x000012081a0075b4 */ /* 0x0003e20008211000 */
[----:B--2---:R-:W-:Y:S01]  /*1c40*/  UIADD3 UR34, UPT, UPT, UR34, 0x20, URZ ;  /* 0x0000002022227890 */ /* 0x004fe2000fffe0ff */
[----:B------:R-:W-:Y:S11]  /*1c50*/  BRA.U UP2, `(.L_x_31) ;  /* 0xfffffffd024c7547 */ /* 0x000ff6000b83ffff */
.L_x_25:
[----:B-1----:R-:W-:Y:S01]  /*1c60*/  ULEA UR8, UR13, UR4, 0x3 ;  /* 0x000000040d087291 */ /* 0x002fe2000f8e18ff */
[----:B------:R-:W-:Y:S01]  /*1c70*/  SHF.L.U32 R2, R17, 0x1f, RZ ;  /* 0x0000001f11027819 */ /* 0x000fe200000006ff */
[----:B------:R-:W-:Y:S01]  /*1c80*/  @!P1 SYNCS.ARRIVE.TRANS64.A1T0 RZ, [UR4+0x78], RZ ;  /* 0x000078ffffff99a7 */ /* 0x000fe20008100004 */
[----:B------:R-:W-:-:S06]  /*1c90*/  UISETP.GT.AND UP0, UPT, UR22, UR21, UPT ;  /* 0x000000151600728c */ /* 0x000fcc000bf04270 */
[----:B--2-4-:R1:W2:Y:S03]  /*1ca0*/  SYNCS.PHASECHK.TRANS64.TRYWAIT P0, [UR8+0x20], R2 ;  /* 0x00002002ff0075a7 */ /* 0x0142a60008001108 */
[----:B------:R-:W-:Y:S05]  /*1cb0*/  BRA.U !UP0, `(.L_x_32) ;  /* 0x0000000108c07547 */ /* 0x000fea000b800000 */
[----:B------:R-:W-:Y:S01]  /*1cc0*/  UIADD3 UR26, UPT, UPT, UR14, UR23, URZ ;  /* 0x000000170e1a7290 */ /* 0x000fe2000fffe0ff */
[----:B------:R-:W-:-:S11]  /*1cd0*/  UMOV UR27, UR13 ;  /* 0x0000000d001b7c82 */ /* 0x000fd60008000000 */
.L_x_38:
[----:B------:R-:W-:Y:S01]  /*1ce0*/  ULEA UR17, UR27, UR4, 0x3 ;  /* 0x000000041b117291 */ /* 0x000fe2000f8e18ff */
[----:B--2---:R-:W-:Y:S01]  /*1cf0*/  @P5 MOV R3, 0x5000 ;  /* 0x0000500000035802 */ /* 0x004fe20000000f00 */
[----:B-12---:R-:W-:Y:S10]  /*1d00*/  @P0 BRA `(.L_x_33) ;  /* 0x00000000000c0947 */ /* 0x006ff40003800000 */
[----:B------:R-:W-:-:S04]  /*1d10*/  SHF.L.U32 R4, R17, 0x1f, RZ ;  /* 0x0000001f11047819 */ /* 0x000fc800000006ff */
[----:B------:R-:W2:Y:S02]  /*1d20*/  SYNCS.PHASECHK.TRANS64.TRYWAIT P0, [UR17+0x20], R4 ;  /* 0x00002004ff0075a7 */ /* 0x000ea40008001111 */
[----:B--2---:R-:W-:Y:S05]  /*1d30*/  @!P0 BRA `(.L_x_34) ;  /* 0x0000005c00ac8947 */ /* 0x004fea0003800000 */
.L_x_33:
[----:B------:R2:W-:Y:S01]  /*1d40*/  @P5 SYNCS.ARRIVE.TRANS64 RZ, [UR17], R3 ;  /* 0x00000003ffff59a7 */ /* 0x0005e20008000011 */
[----:B------:R-:W-:-:S04]  /*1d50*/  ULOP3.LUT UR8, UR7, 0x2, URZ, 0xfc, !UPT ;  /* 0x0000000207087892 */ /* 0x000fc8000f8efcff */
[----:B------:R-:W-:-:S09]  /*1d60*/  UISETP.NE.AND UP0, UPT, UR8, 0x2, UPT ;  /* 0x000000020800788c */ /* 0x000fd2000bf05270 */
[----:B------:R-:W-:Y:S05]  /*1d70*/  BRA.U UP0, `(.L_x_35) ;  /* 0x0000000100047547 */ /* 0x000fea000b800000 */
[----:B------:R-:W-:Y:S05]  /*1d80*/  BPT.TRAP 0x1 ;  /* 0x000000040000795c */ /* 0x000fea0000300000 */
.L_x_35:
[----:B------:R-:W-:Y:S04]  /*1d90*/  BSSY.RECONVERGENT B0, `(.L_x_36) ;  /* 0x0000003000007945 */ /* 0x000fe80003800200 */
[----:B------:R-:W-:Y:S05]  /*1da0*/  @!P4 BRA `(.L_x_37) ;  /* 0x000000000004c947 */ /* 0x000fea0003800000 */
[----:B------:R-:W-:Y:S05]  /*1db0*/  BPT.TRAP 0x1 ;  /* 0x000000040000795c */ /* 0x000fea0000300000 */
.L_x_37:
[----:B------:R-:W-:Y:S05]  /*1dc0*/  BSYNC.RECONVERGENT B0 ;  /* 0x0000000000007941 */ /* 0x000fea0003800200 */
.L_x_36:
        /* <DEDUP_REMOVED lines=9> */
[----:B------:R-:W-:Y:S02]  /*1e60*/  USHF.L.U32 UR18, UR23, 0x5, URZ ;  /* 0x0000000517127899 */ /* 0x000fe400080006ff */
[----:B------:R-:W-:Y:S01]  /*1e70*/  ULOP3.LUT UR17, UR17, 0xfefffff8, URZ, 0xc0, !UPT ;  /* 0xfefffff811117892 */ /* 0x000fe2000f8ec0ff */
[----:B-1----:R-:W-:Y:S01]  /*1e80*/  SHF.L.U32 R2, R17, 0x1f, RZ ;  /* 0x0000001f11027819 */ /* 0x002fe200000006ff */
[----:B------:R-:W-:Y:S02]  /*1e90*/  UIADD3 UR16, UPT, UPT, UR16, 0x6400, URZ ;  /* 0x0000640010107890 */ /* 0x000fe4000fffe0ff */
[----:B------:R-:W-:Y:S01]  /*1ea0*/  UIADD3.X UR33, UPT, UPT, URZ, UR25, URZ, UP1, !UPT ;  /* 0x00000019ff217290 */ /* 0x000fe20008ffe4ff */
[----:B------:R4:W1:Y:S01]  /*1eb0*/  SYNCS.PHASECHK.TRANS64.TRYWAIT P0, [UR8+0x20], R2 ;  /* 0x00002002ff0075a7 */ /* 0x0008620008001108 */
[----:B------:R-:W-:-:S02]  /*1ec0*/  ULEA UR8, UR27, UR4, 0xb ;  /* 0x000000041b087291 */ /* 0x000fc4000f8e58ff */
[----:B------:R-:W-:Y:S02]  /*1ed0*/  UIADD3.X UR31, UPT, UPT, URZ, UR25, URZ, UP0, !UPT ;  /* 0x00000019ff1f7290 */ /* 0x000fe400087fe4ff */
[----:B------:R-:W-:Y:S01]  /*1ee0*/  UIADD3 UR8, UPT, UPT, UR8, 0xe400, URZ ;  /* 0x0000e40008087890 */ /* 0x000fe2000fffe0ff */
[----:B------:R-:W-:Y:S01]  /*1ef0*/  UMOV UR28, 0x0 ;  /* 0x00000000001c7882 */ /* 0x000fe20000000000 */
[----:B------:R-:W-:Y:S01]  /*1f00*/  UMOV UR29, 0x10000000 ;  /* 0x10000000001d7882 */ /* 0x000fe20000000000 */
[----:B------:R-:W-:Y:S01]  /*1f10*/  UMOV UR19, UR35 ;  /* 0x0000002300137c82 */ /* 0x000fe20008000000 */
[----:B------:R-:W-:Y:S01]  /*1f20*/  UMOV UR20, UR36 ;  /* 0x0000002400147c82 */ /* 0x000fe20008000000 */
[----:B------:R-:W-:Y:S01]  /*1f30*/  UMOV UR12, UR36 ;  /* 0x00000024000c7c82 */ /* 0x000fe20008000000 */
[----:B------:R-:W-:Y:S01]  /*1f40*/  UMOV UR9, UR17 ;  /* 0x0000001100097c82 */ /* 0x000fe20008000000 */
[----:B------:R-:W-:Y:S01]  /*1f50*/  UMOV UR10, UR18 ;  /* 0x00000012000a7c82 */ /* 0x000fe20008000000 */
[----:B------:R4:W-:Y:S01]  /*1f60*/  UTMALDG.3D.2CTA [UR16], [UR32], desc[UR28] ;  /* 0x00001c10200075b4 */ /* 0x0009e20008211000 */
[----:B------:R-:W-:Y:S01]  /*1f70*/  UIADD3 UR23, UPT, UPT, UR23, 0x1, URZ ;  /* 0x0000000117177890 */ /* 0x000fe2000fffe0ff */
[----:B------:R-:W-:-:S03]  /*1f80*/  UMOV UR27, UR13 ;  /* 0x0000000d001b7c82 */ /* 0x000fc60008000000 */
[----:B------:R-:W-:Y:S01]  /*1f90*/  UISETP.NE.AND UP0, UPT, UR23, UR26, UPT ;  /* 0x0000001a1700728c */ /* 0x000fe2000bf05270 */
[----:B------:R4:W-:Y:S08]  /*1fa0*/  UTMALDG.3D.2CTA [UR8], [UR30], desc[UR28] ;  /* 0x00001c081e0075b4 */ /* 0x0009f00008211000 */
[----:B----4-:R-:W-:Y:S05]  /*1fb0*/  BRA.U UP0, `(.L_x_38) ;  /* 0xfffffffd00487547 */ /* 0x010fea000b83ffff */
.L_x_32:
[C---:B-1----:R-:W-:Y:S01]  /*1fc0*/  LEA R2, R16.reuse, UR4, 0x3 ;  /* 0x0000000410027c11 */ /* 0x042fe2000f8e18ff */
[----:B------:R-:W-:Y:S01]  /*1fd0*/  NOP ;  /* 0x0000000000007918 */ /* 0x000fe20000000000 */
[----:B--2---:R-:W-:Y:S02]  /*1fe0*/  SHF.L.U32 R3, R13, 0x1f, RZ ;  /* 0x0000001f0d037819 */ /* 0x004fe400000006ff */
[----:B------:R-:W-:Y:S02]  /*1ff0*/  LEA R4, R16, UR4, 0x4 ;  /* 0x0000000410047c11 */ /* 0x000fe4000f8e20ff */
[----:B------:R-:W1:Y:S02]  /*2000*/  SYNCS.PHASECHK.TRANS64.TRYWAIT P0, [R2+URZ+0x80], R3 ;  /* 0x00008003020075a7 */ /* 0x000e6400080011ff */
[----:B-1----:R-:W-:Y:S05]  /*2010*/  @!P0 BRA `(.L_x_39) ;  /* 0x0000005c000c8947 */ /* 0x002fea0003800000 */
.L_x_136:
[----:B------:R-:W2:Y:S01]  /*2020*/  LDS.128 R4, [R4+0x110] ;  /* 0x0001100004047984 */ /* 0x000ea20000000c00 */
[----:B------:R-:W-:Y:S01]  /*2030*/  ISETP.GE.AND P0, PT, R40, 0x1, PT ;  /* 0x000000012800780c */ /* 0x000fe20003f06270 */
[----:B-1----:R-:W-:Y:S01]  /*2040*/  VIADD R2, R2, 0x90 ;  /* 0x0000009002027836 */ /* 0x002fe20000000000 */
[----:B------:R-:W-:Y:S01]  /*2050*/  @!PT LDS RZ, [RZ] ;  /* 0x00000000fffff984 */ /* 0x000fe20000000800 */
[----:B------:R-:W-:Y:S01]  /*2060*/  @!PT LDS RZ, [RZ] ;  /* 0x00000000fffff984 */ /* 0x000fe20000000800 */
[----:B------:R-:W-:Y:S01]  /*2070*/  @!PT LDS RZ, [RZ] ;  /* 0x00000000fffff984 */ /* 0x000fe20000000800 */
[----:B------:R-:W-:Y:S01]  /*2080*/  @!PT LDS RZ, [RZ] ;  /* 0x00000000fffff984 */ /* 0x000fe20000000800 */
[----:B------:R1:W-:Y:S06]  /*2090*/  MEMBAR.ALL.CTA ;  /* 0x0000000000007992 */ /* 0x0003ec0000008000 */
[----:B-1----:R-:W1:Y:S01]  /*20a0*/  FENCE.VIEW.ASYNC.S ;  /* 0x00000000000073c6 */ /* 0x002e620000000000 */
[----:B------:R-:W-:-:S04]  /*20b0*/  PRMT R2, RZ, 0x654, R2 ;  /* 0x00000654ff027816 */ /* 0x000fc80000000002 */
[----:B-1----:R1:W-:Y:S01]  /*20c0*/  SYNCS.ARRIVE.TRANS64.RED.A1T0 RZ, [R2+URZ], RZ ;  /* 0x000000ff02ff79a7 */ /* 0x0023e200081004ff */
[----:B--2---:R-:W-:-:S13]  /*20d0*/  LOP3.LUT P2, RZ, R6, 0x1, RZ, 0xc0, !PT ;  /* 0x0000000106ff7812 */ /* 0x004fda000784c0ff */
[----:B------:R-:W-:Y:S01]  /*20e0*/  @P2 SHF.R.U32.HI R3, RZ, 0x10, R5 ;  /* 0x00000010ff032819 */ /* 0x000fe20000011605 */
[----:B------:R-:W-:Y:S01]  /*20f0*/  VOTEU.ANY UP0, P2 ;  /* 0x0000000000ff7886 */ /* 0x000fe20001000100 */
[----:B------:R-:W-:Y:S02]  /*2100*/  @P2 MOV R10, R4 ;  /* 0x00000004000a2202 */ /* 0x000fe40000000f00 */
[----:B------:R-:W-:Y:S02]  /*2110*/  @P2 R2UR.BROADCAST UR8, R3 ;  /* 0x00000000030822ca */ /* 0x000fe400008e0000 */
[----:B------:R-:W-:-:S11]  /*2120*/  @P2 LOP3.LUT R9, R5, 0xffff, RZ, 0xc0, !PT ;  /* 0x0000ffff05092812 */ /* 0x000fd600078ec0ff */
[----:B------:R-:W-:Y:S01]  /*2130*/  @UP0 UMOV UR36, UR8 ;  /* 0x0000000800240c82 */ /* 0x000fe20008000000 */
[----:B-1----:R-:W-:Y:S05]  /*2140*/  @!P0 BRA `(.L_x_40) ;  /* 0x0000000000b88947 */ /* 0x002fea0003800000 */
[----:B------:R-:W3:Y:S01]  /*2150*/  LDC.64 R4, c[0x0][0xb18] ;  /* 0x0002c600ff047b82 */ /* 0x000ee20000000a00 */
[----:B------:R-:W-:-:S07]  /*2160*/  ISETP.NE.AND P3, PT, R40, 0x1, PT ;  /* 0x000000012800780c */ /* 0x000fce0003f65270 */
[----:B------:R-:W1:Y:S08]  /*2170*/  LDC.64 R6, c[0x0][0xb10] ;  /* 0x0002c400ff067b82 */ /* 0x000e700000000a00 */
[----:B------:R-:W2:Y:S08]  /*2180*/  LDC R14, c[0x0][0xb20] ;  /* 0x0002c800ff0e7b82 */ /* 0x000eb00000000800 */
[----:B------:R-:W4:Y:S01]  /*2190*/  LDC R15, c[0x0][0xb0c] ;  /* 0x0002c300ff0f7b82 */ /* 0x000f220000000800 */
[----:B---3--:R-:W-:Y:S01]  /*21a0*/  IMAD.HI.U32 R21, R0, R5, RZ ;  /* 0x0000000500157227 */ /* 0x008fe200078e00ff */
[----:B------:R-:W-:-:S03]  /*21b0*/  ISETP.NE.AND P0, PT, R4, 0x1, PT ;  /* 0x000000010400780c */ /* 0x000fc60003f05270 */
[----:B------:R-:W-:-:S03]  /*21c0*/  IMAD.HI.U32 R5, R9, R5, RZ ;  /* 0x0000000509057227 */ /* 0x000fc600078e00ff */
[----:B------:R-:W3:Y:S01]  /*21d0*/  LDC.64 R2, c[0x0][0xb28] ;  /* 0x0002ca00ff027b82 */ /* 0x000ee20000000a00 */
[----:B-1----:R-:W-:-:S04]  /*21e0*/  IMAD.HI.U32 R22, R8, R6, RZ ;  /* 0x0000000608167227 */ /* 0x002fc800078e00ff */
[----:B------:R-:W-:Y:S01]  /*21f0*/  IMAD.HI.U32 R23, R10, R6, RZ ;  /* 0x000000060a177227 */ /* 0x000fe200078e00ff */
[----:B------:R-:W-:Y:S02]  /*2200*/  SHF.R.U32.HI R22, RZ, R7, R22 ;  /* 0x00000007ff167219 */ /* 0x000fe40000011616 */
[-C--:B--2---:R-:W-:Y:S02]  /*2210*/  SHF.R.U32.HI R21, RZ, R14.reuse, R21 ;  /* 0x0000000eff157219 */ /* 0x084fe40000011615 */
[----:B------:R-:W-:Y:S02]  /*2220*/  SHF.R.U32.HI R5, RZ, R14, R5 ;  /* 0x0000000eff057219 */ /* 0x000fe40000011605 */
[----:B------:R-:W-:Y:S02]  /*2230*/  SEL R21, R0, R21, !P0 ;  /* 0x0000001500157207 */ /* 0x000fe40004000000 */
[----:B------:R-:W-:Y:S02]  /*2240*/  SHF.R.U32.HI R23, RZ, R7, R23 ;  /* 0x00000007ff177219 */ /* 0x000fe40000011617 */
[----:B----4-:R-:W-:-:S02]  /*2250*/  ISETP.NE.AND P1, PT, R15, 0x1, PT ;  /* 0x000000010f00780c */ /* 0x010fc40003f25270 */
[----:B------:R-:W-:Y:S02]  /*2260*/  SEL R5, R9, R5, !P0 ;  /* 0x0000000509057207 */ /* 0x000fe40004000000 */
[----:B------:R-:W-:Y:S02]  /*2270*/  SEL R22, R8, R22, !P1 ;  /* 0x0000001608167207 */ /* 0x000fe40004800000 */
[----:B------:R-:W-:Y:S01]  /*2280*/  SEL R23, R10, R23, !P1 ;  /* 0x000000170a177207 */ /* 0x000fe20004800000 */
[----:B---3--:R-:W-:-:S04]  /*2290*/  IMAD.HI.U32 R20, R21, R2, RZ ;  /* 0x0000000215147227 */ /* 0x008fc800078e00ff */
        /* <DEDUP_REMOVED lines=10> */
[----:B------:R-:W-:-:S04]  /*2340*/  @!P0 IMAD.HI.U32 R7, R23, R2, RZ ;  /* 0x0000000217078227 */ /* 0x000fc800078e00ff */
[----:B------:R-:W-:Y:S01]  /*2350*/  IMAD.MOV R2, RZ, RZ, -R6 ;  /* 0x000000ffff027224 */ /* 0x000fe200078e0a06 */
[----:B------:R-:W-:Y:S02]  /*2360*/  @!P0 SHF.R.U32.HI R3, RZ, R3, R7 ;  /* 0x00000003ff038219 */ /* 0x000fe40000011607 */
[----:B------:R-:W-:Y:S01]  /*2370*/  IADD3 R7, PT, PT, -R5, RZ, RZ ;  /* 0x000000ff05077210 */ /* 0x000fe20007ffe1ff */
[----:B------:R-:W-:Y:S01]  /*2380*/  IMAD R2, R40, R2, R5 ;  /* 0x0000000228027224 */ /* 0x000fe200078e0205 */
        /* <DEDUP_REMOVED lines=10> */
.L_x_40:
[----:B------:R-:W1:Y:S02]  /*2430*/  LDCU UR8, c[0x0][0xb30] ;  /* 0x00016600ff0877ac */ /* 0x000e640008000800 */
[----:B-1----:R-:W-:-:S09]  /*2440*/  UISETP.NE.AND UP0, UPT, UR8, 0x1, UPT ;  /* 0x000000010800788c */ /* 0x002fd2000bf05270 */
[----:B------:R-:W-:Y:S05]  /*2450*/  BRA.U UP0, `(.L_x_41) ;  /* 0x0000000100407547 */ /* 0x000fea000b800000 */
[----:B------:R-:W1:Y:S08]  /*2460*/  LDC.64 R4, c[0x0][0xb10] ;  /* 0x0002c400ff047b82 */ /* 0x000e700000000a00 */
[----:B------:R-:W2:Y:S08]  /*2470*/  LDC.64 R2, c[0x0][0xb18] ;  /* 0x0002c600ff027b82 */ /* 0x000eb00000000a00 */
[----:B------:R-:W4:Y:S08]  /*2480*/  LDC R6, c[0x0][0xb20] ;  /* 0x0002c800ff067b82 */ /* 0x000f300000000800 */
[----:B------:R-:W3:Y:S01]  /*2490*/  LDC R7, c[0x0][0xb0c] ;  /* 0x0002c300ff077b82 */ /* 0x000ee20000000800 */
[----:B-1----:R-:W-:-:S05]  /*24a0*/  IMAD.HI.U32 R4, R10, R4, RZ ;  /* 0x000000040a047227 */ /* 0x002fca00078e00ff */
[----:B------:R-:W-:Y:S01]  /*24b0*/  SHF.R.U32.HI R4, RZ, R5, R4 ;  /* 0x00000005ff047219 */ /* 0x000fe20000011604 */
[----:B--2---:R-:W-:Y:S01]  /*24c0*/  IMAD.HI.U32 R3, R9, R3, RZ ;  /* 0x0000000309037227 */ /* 0x004fe200078e00ff */
[----:B------:R-:W-:-:S04]  /*24d0*/  ISETP.NE.AND P0, PT, R2, 0x1, PT ;  /* 0x000000010200780c */ /* 0x000fc80003f05270 */
[----:B----4-:R-:W-:-:S04]  /*24e0*/  SHF.R.U32.HI R3, RZ, R6, R3 ;  /* 0x00000006ff037219 */ /* 0x010fc80000011603 */
[----:B------:R-:W-:Y:S02]  /*24f0*/  SEL R3, R9, R3, !P0 ;  /* 0x0000000309037207 */ /* 0x000fe40004000000 */
[----:B---3--:R-:W-:-:S04]  /*2500*/  ISETP.NE.AND P1, PT, R7, 0x1, PT ;  /* 0x000000010700780c */ /* 0x008fc80003f25270 */
[----:B------:R-:W-:-:S05]  /*2510*/  SEL R4, R10, R4, !P1 ;  /* 0x000000040a047207 */ /* 0x000fca0004800000 */
[----:B------:R-:W-:Y:S02]  /*2520*/  IMAD.IADD R5, R3, 0x1, -R4 ;  /* 0x0000000103057824 */ /* 0x000fe400078e0a04 */
[----:B------:R-:W-:Y:S02]  /*2530*/  IMAD.IADD R3, R4, 0x1, -R3 ;  /* 0x0000000104037824 */ /* 0x000fe400078e0a03 */
[----:B------:R-:W-:Y:S02]  /*2540*/  IMAD R10, R5, R7, R10 ;  /* 0x00000007050a7224 */ /* 0x000fe400078e020a */
[----:B------:R-:W-:-:S07]  /*2550*/  IMAD R9, R3, R2, R9 ;  /* 0x0000000203097224 */ /* 0x000fce00078e0209 */
.L_x_41:
[----:B------:R-:W-:Y:S01]  /*2560*/  VIADD R16, R16, 0x1 ;  /* 0x0000000110107836 */ /* 0x000fe20000000000 */
[----:B------:R-:W-:Y:S01]  /*2570*/  PLOP3.LUT P1, PT, PT, PT, PT, 0x80, 0x8 ;  /* 0x000000000008781c */ /* 0x000fe20003f2f070 */
[----:B------:R-:W-:Y:S02]  /*2580*/  IMAD.IADD R14, R10, 0x1, R91 ;  /* 0x000000010a0e7824 */ /* 0x000fe400078e025b */
[----:B------:R-:W-:Y:S01]  /*2590*/  IMAD.IADD R15, R9, 0x1, R90 ;  /* 0x00000001090f7824 */ /* 0x000fe200078e025a */
[----:B------:R-:W-:-:S04]  /*25a0*/  ISETP.NE.AND P0, PT, R16, 0x2, PT ;  /* 0x000000021000780c */ /* 0x000fc80003f05270 */
[----:B------:R-:W-:Y:S02]  /*25b0*/  SEL R2, RZ, 0x1, P0 ;  /* 0x00000001ff027807 */ /* 0x000fe40000000000 */
[----:B------:R-:W-:Y:S02]  /*25c0*/  SEL R16, R16, RZ, P0 ;  /* 0x000000ff10107207 */ /* 0x000fe40000000000 */
[----:B------:R-:W-:Y:S01]  /*25d0*/  LOP3.LUT R13, R13, R2, RZ, 0x3c, !PT ;  /* 0x000000020d0d7212 */ /* 0x000fe200078e3cff */
[----:B------:R-:W-:Y:S06]  /*25e0*/  @P2 BRA `(.L_x_42) ;  /* 0xfffffff000582947 */ /* 0x000fec000383ffff */
[----:B------:R-:W-:Y:S01]  /*25f0*/  UIADD3 UR4, UPT, UPT, UR4, 0x20, URZ ;  /* 0x0000002004047890 */ /* 0x000fe2000fffe0ff */
[----:B------:R-:W-:-:S03]  /*2600*/  SHF.L.U32 R2, R17, 0x1f, RZ ;  /* 0x0000001f11027819 */ /* 0x000fc600000006ff */
[----:B------:R-:W-:-:S09]  /*2610*/  ULEA UR5, UR13, UR4, 0x3 ;  /* 0x000000040d057291 */ /* 0x000fd2000f8e18ff */
[----:B------:R-:W1:Y:S02]  /*2620*/  SYNCS.PHASECHK.TRANS64.TRYWAIT P0, [UR5], R2 ;  /* 0x00000002ff0075a7 */ /* 0x000e640008001105 */
[----:B-1----:R-:W-:Y:S05]  /*2630*/  @!P0 BRA `(.L_x_43) ;  /* 0x0000005400988947 */ /* 0x002fea0003800000 */
.L_x_138:
[----:B------:R-:W-:-:S04]  /*2640*/  UIADD3 UR6, UPT, UPT, UR13, 0x1, URZ ;  /* 0x000000010d067890 */ /* 0x000fc8000fffe0ff */
[----:B------:R-:W-:-:S04]  /*2650*/  UISETP.NE.AND UP0, UPT, UR6, 0x4, UPT ;  /* 0x000000040600788c */ /* 0x000fc8000bf05270 */
[----:B------:R-:W-:Y:S02]  /*2660*/  USEL UR7, URZ, 0x1, UP0 ;  /* 0x00000001ff077887 */ /* 0x000fe40008000000 */
[----:B------:R-:W-:-:S04]  /*2670*/  USEL UR6, UR6, URZ, UP0 ;  /* 0x000000ff06067287 */ /* 0x000fc80008000000 */
[----:B------:R-:W-:Y:S01]  /*2680*/  ULEA UR5, UR6, UR4, 0x3 ;  /* 0x0000000406057291 */ /* 0x000fe2000f8e18ff */
[----:B-1----:R-:W-:-:S04]  /*2690*/  LOP3.LUT R2, R17, UR7, RZ, 0x3c, !PT ;  /* 0x0000000711027c12 */ /* 0x002fc8000f8e3cff */
[----:B------:R-:W-:-:S04]  /*26a0*/  SHF.L.U32 R3, R2, 0x1f, RZ ;  /* 0x0000001f02037819 */ /* 0x000fc800000006ff */
[----:B------:R-:W1:Y:S02]  /*26b0*/  SYNCS.PHASECHK.TRANS64.TRYWAIT P0, [UR5], R3 ;  /* 0x00000003ff0075a7 */ /* 0x000e640008001105 */
[----:B-1----:R-:W-:Y:S05]  /*26c0*/  @!P0 BRA `(.L_x_44) ;  /* 0x00000054008c8947 */ /* 0x002fea0003800000 */
.L_x_140:
[----:B------:R-:W-:-:S04]  /*26d0*/  UIADD3 UR6, UPT, UPT, UR6, 0x1, URZ ;  /* 0x0000000106067890 */ /* 0x000fc8000fffe0ff */
[----:B------:R-:W-:-:S04]  /*26e0*/  UISETP.NE.AND UP0, UPT, UR6, 0x4, UPT ;  /* 0x000000040600788c */ /* 0x000fc8000bf05270 */
[----:B------:R-:W-:Y:S02]  /*26f0*/  USEL UR7, URZ, 0x1, UP0 ;  /* 0x00000001ff077887 */ /* 0x000fe40008000000 */
[----:B------:R-:W-:-:S04]  /*2700*/  USEL UR6, UR6, URZ, UP0 ;  /* 0x000000ff06067287 */ /* 0x000fc80008000000 */
[----:B------:R-:W-:Y:S01]  /*2710*/  ULEA UR5, UR6, UR4, 0x3 ;  /* 0x0000000406057291 */ /* 0x000fe2000f8e18ff */
[----:B------:R-:W-:-:S04]  /*2720*/  LOP3.LUT R2, R2, UR7, RZ, 0x3c, !PT ;  /* 0x0000000702027c12 */ /* 0x000fc8000f8e3cff */
[----:B-1----:R-:W-:-:S04]  /*2730*/  SHF.L.U32 R3, R2, 0x1f, RZ ;  /* 0x0000001f02037819 */ /* 0x002fc800000006ff */
[----:B------:R-:W1:Y:S02]  /*2740*/  SYNCS.PHASECHK.TRANS64.TRYWAIT P0, [UR5], R3 ;  /* 0x00000003ff0075a7 */ /* 0x000e640008001105 */
[----:B-1----:R-:W-:Y:S05]  /*2750*/  @!P0 BRA `(.L_x_45) ;  /* 0x0000005400808947 */ /* 0x002fea0003800000 */
.L_x_142:
[----:B------:R-:W-:-:S04]  /*2760*/  UIADD3 UR6, UPT, UPT, UR6, 0x1, URZ ;  /* 0x0000000106067890 */ /* 0x000fc8000fffe0ff */
[----:B------:R-:W-:-:S04]  /*2770*/  UISETP.NE.AND UP0, UPT, UR6, 0x4, UPT ;  /* 0x000000040600788c */ /* 0x000fc8000bf05270 */
[----:B------:R-:W-:Y:S02]  /*2780*/  USEL UR5, URZ, 0x1, UP0 ;  /* 0x00000001ff057887 */ /* 0x000fe40008000000 */
[----:B------:R-:W-:-:S04]  /*2790*/  USEL UR6, UR6, URZ, UP0 ;  /* 0x000000ff06067287 */ /* 0x000fc80008000000 */
[----:B------:R-:W-:Y:S01]  /*27a0*/  ULEA UR6, UR6, UR4, 0x3 ;  /* 0x0000000406067291 */ /* 0x000fe2000f8e18ff */
[----:B------:R-:W-:-:S04]  /*27b0*/  LOP3.LUT R2, R2, UR5, RZ, 0x3c, !PT ;  /* 0x0000000502027c12 */ /* 0x000fc8000f8e3cff */
[----:B------:R-:W-:Y:S01]  /*27c0*/  SHF.L.U32 R2, R2, 0x1f, RZ ;  /* 0x0000001f02027819 */ /* 0x000fe200000006ff */
[----:B-1-3--:R-:W-:-:S07]  /*27d0*/  IMAD.U32 R0, RZ, RZ, UR6 ;  /* 0x00000006ff007e24 */ /* 0x00afce000f8e00ff */
.L_x_46:
[----:B-1----:R1:W2:Y:S02]  /*27e0*/  SYNCS.PHASECHK.TRANS64.TRYWAIT P0, [R0+URZ], R2 ;  /* 0x00000002000075a7 */ /* 0x0022a400080011ff */
[----:B--2---:R-:W-:Y:S05]  /*27f0*/  @!P0 NANOSLEEP.SYNCS 0x989680 ;  /* 0x009896800000895d */ /* 0x004fea0003900000 */
[----:B------:R-:W2:Y:S02]  /*2800*/  @!P0 SYNCS.PHASECHK.TRANS64 P0, [R0+URZ], R2 ;  /* 0x00000002000085a7 */ /* 0x000ea400080010ff */
[----:B--2---:R-:W-:Y:S05]  /*2810*/  @P0 EXIT ;  /* 0x000000000000094d */ /* 0x004fea0003800000 */
[----:B------:R-:W-:Y:S05]  /*2820*/  BRA `(.L_x_46) ;  /* 0xfffffffc00ec7947 */ /* 0x000fea000383ffff */
.L_x_22:
[----:B------:R-:W-:-:S04]  /*2830*/  UISETP.NE.AND UP1, UPT, UR37, URZ, UPT ;  /* 0x000000ff2500728c */ /* 0x000fc8000bf25270 */
[----:B------:R-:W-:-:S09]  /*2840*/  UISETP.NE.OR UP1, UPT, UR10, 0x1, UP1 ;  /* 0x000000010a00788c */ /* 0x000fd20008f25670 */
[----:B------:R-:W-:Y:S05]  /*2850*/  BRA.U UP1, `(.L_x_47) ;  /* 0x00000005014c7547 */ /* 0x000fea000b800000 */
[----:B------:R-:W-:Y:S01]  /*2860*/  HFMA2 R11, -RZ, RZ, 0, 0 ;  /* 0x00000000ff0b7431 */ /* 0x000fe200000001ff */
[----:B------:R-:W-:Y:S01]  /*2870*/  ISETP.GE.U32.AND P2, PT, R10, 0x2, PT ;  /* 0x000000020a00780c */ /* 0x000fe20003f46070 */
[----:B------:R-:W-:Y:S01]  /*2880*/  IMAD.MOV.U32 R12, RZ, RZ, 0x1 ;  /* 0x00000001ff0c7424 */ /* 0x000fe200078e00ff */
[----:B------:R-:W-:Y:S01]  /*2890*/  CS2R R8, SRZ ;  /* 0x0000000000087805 */ /* 0x000fe2000001ff00 */
[----:B------:R-:W-:Y:S01]  /*28a0*/  IMAD.MOV.U32 R3, RZ, RZ, RZ ;  /* 0x000000ffff037224 */ /* 0x000fe200078e00ff */
[----:B------:R-:W-:Y:S01]  /*28b0*/  UMOV UR4, 0x400 ;  /* 0x0000040000047882 */ /* 0x000fe20000000000 */
[----:B------:R-:W-:Y:S01]  /*28c0*/  UMOV UR6, URZ ;  /* 0x000000ff00067c82 */ /* 0x000fe20008000000 */
[----:B------:R-:W-:-:S12]  /*28d0*/  ULEA UR37, UR37, UR4, 0x18 ;  /* 0x0000000425257291 */ /* 0x000fd8000f8ec0ff */
.L_x_51:
[----:B------:R-:W-:Y:S02]  /*28e0*/  LEA R0, R3, UR37, 0x3 ;  /* 0x0000002503007c11 */ /* 0x000fe4000f8e18ff */
[----:B------:R-:W-:-:S03]  /*28f0*/  SHF.L.U32 R4, R8, 0x1f, RZ ;  /* 0x0000001f08047819 */ /* 0x000fc600000006ff */
[----:B------:R-:W-:Y:S01]  /*2900*/  VIADD R5, R0, 0xf0 ;  /* 0x000000f000057836 */ /* 0x000fe20000000000 */
[----:B------:R-:W1:Y:S02]  /*2910*/  SYNCS.PHASECHK.TRANS64.TRYWAIT P0, [R0+URZ+0xe0], R4 ;  /* 0x0000e004000075a7 */ /* 0x000e6400080011ff */
[----:B-1----:R-:W-:Y:S05]  /*2920*/  @!P0 BRA `(.L_x_48) ;  /* 0x0000005400248947 */ /* 0x002fea0003800000 */
.L_x_143:
[----:B------:R-:W-:Y:S01]  /*2930*/  ULEA UR5, UR6, UR37, 0x3 ;  /* 0x0000002506057291 */ /* 0x000fe2000f8e18ff */
[----:B-1----:R-:W-:Y:S01]  /*2940*/  PRMT R0, RZ, 0x654, R5 ;  /* 0x00000654ff007816 */ /* 0x002fe20000000005 */
[----:B------:R-:W-:Y:S01]  /*2950*/  @!P2 IMAD.MOV.U32 R4, RZ, RZ, 0x10 ;  /* 0x00000010ff04a424 */ /* 0x000fe200078e00ff */
[----:B------:R-:W-:Y:S01]  /*2960*/  SHF.L.U32 R5, R12, 0x1f, RZ ;  /* 0x0000001f0c057819 */ /* 0x000fe200000006ff */
[----:B------:R-:W-:Y:S01]  /*2970*/  UIADD3 UR4, UPT, UPT, UR5, 0x80, URZ ;  /* 0x0000008005047890 */ /* 0x000fe2000fffe0ff */
[----:B------:R1:W-:Y:S05]  /*2980*/  SYNCS.ARRIVE.TRANS64.RED.A1T0 RZ, [R0+URZ], RZ ;  /* 0x000000ff00ff79a7 */ /* 0x0003ea00081004ff */
[----:B------:R-:W-:Y:S01]  /*2990*/  IMAD.U32 R6, RZ, RZ, UR4 ;  /* 0x00000004ff067e24 */ /* 0x000fe2000f8e00ff */
[----:B------:R-:W2:Y:S04]  /*29a0*/  SYNCS.PHASECHK.TRANS64.TRYWAIT P0, [UR5+0x90], R5 ;  /* 0x00009005ff0075a7 */ /* 0x000ea80008001105 */
[----:B------:R-:W-:Y:S01]  /*29b0*/  PRMT R6, R10, 0x654, R6 ;  /* 0x000006540a067816 */ /* 0x000fe20000000006 */
[----:B-12---:R-:W-:Y:S06]  /*29c0*/  @!P0 BRA `(.L_x_49) ;  /* 0x0000005400108947 */ /* 0x006fec0003800000 */
.L_x_145:
[----:B------:R-:W-:Y:S01]  /*29d0*/  ULEA UR4, UR6, UR37, 0x4 ;  /* 0x0000002506047291 */ /* 0x000fe2000f8e20ff */
[----:B------:R-:W-:Y:S01]  /*29e0*/  SEL R2, R6, R2, !P2 ;  /* 0x0000000206027207 */ /* 0x000fe20005000000 */
[----:B------:R-:W-:Y:S01]  /*29f0*/  UIADD3 UR5, UPT, UPT, UR5, 0x80, URZ ;  /* 0x0000008005057890 */ /* 0x000fe2000fffe0ff */
[----:B-1----:R-:W-:Y:S01]  /*2a00*/  LEA R0, R11, UR37, 0x3 ;  /* 0x000000250b007c11 */ /* 0x002fe2000f8e18ff */
[----:B------:R-:W-:Y:S01]  /*2a10*/  UIADD3 UR4, UPT, UPT, UR4, 0x110, URZ ;  /* 0x0000011004047890 */ /* 0x000fe2000fffe0ff */
[----:B------:R1:W-:Y:S01]  /*2a20*/  @!P2 SYNCS.ARRIVE.TRANS64.RED RZ, [R2+URZ], R4 ;  /* 0x0000000402ffa9a7 */ /* 0x0003e200080004ff */
[----:B------:R-:W-:Y:S01]  /*2a30*/  UIADD3 UR6, UPT, UPT, UR6, 0x1, URZ ;  /* 0x0000000106067890 */ /* 0x000fe2000fffe0ff */
[----:B------:R-:W-:-:S03]  /*2a40*/  VIADD R3, R3, 0x1 ;  /* 0x0000000103037836 */ /* 0x000fc60000000000 */
[----:B------:R-:W-:Y:S02]  /*2a50*/  UISETP.NE.AND UP0, UPT, UR6, 0x2, UPT ;  /* 0x000000020600788c */ /* 0x000fe4000bf05270 */
[----:B------:R-:W-:Y:S01]  /*2a60*/  ISETP.NE.AND P0, PT, R3, 0x2, PT ;  /* 0x000000020300780c */ /* 0x000fe20003f05270 */
[----:B------:R-:W-:Y:S06]  /*2a70*/  UGETNEXTWORKID.BROADCAST [UR4], [UR5] ;  /* 0x00000000040073ca */ /* 0x000fec0008000100 */
[----:B------:R-:W-:Y:S02]  /*2a80*/  USEL UR4, URZ, 0x1, UP0 ;  /* 0x00000001ff047887 */ /* 0x000fe40008000000 */
[----:B------:R-:W-:-:S04]  /*2a90*/  USEL UR6, UR6, URZ, UP0 ;  /* 0x000000ff06067287 */ /* 0x000fc80008000000 */
[----:B------:R-:W-:Y:S02]  /*2aa0*/  LOP3.LUT R12, R12, UR4, RZ, 0x3c, !PT ;  /* 0x000000040c0c7c12 */ /* 0x000fe4000f8e3cff */
[----:B-1----:R-:W-:-:S04]  /*2ab0*/  SHF.L.U32 R4, R9, 0x1f, RZ ;  /* 0x0000001f09047819 */ /* 0x002fc800000006ff */
[----:B------:R-:W1:Y:S02]  /*2ac0*/  SYNCS.PHASECHK.TRANS64.TRYWAIT P1, [R0+URZ+0x80], R4 ;  /* 0x00008004000075a7 */ /* 0x000e6400080211ff */
[----:B-1----:R-:W-:Y:S05]  /*2ad0*/  @!P1 BRA `(.L_x_50) ;  /* 0x0000005000e49947 */ /* 0x002fea0003800000 */
.L_x_146:
[----:B-1----:R-:W-:Y:S01]  /*2ae0*/  LEA R4, R11, UR37, 0x4 ;  /* 0x000000250b047c11 */ /* 0x002fe2000f8e20ff */
[----:B------:R-:W-:Y:S01]  /*2af0*/  VIADD R0, R0, 0x90 ;  /* 0x0000009000007836 */ /* 0x000fe20000000000 */
[----:B------:R-:W-:Y:S01]  /*2b00*/  SEL R3, R3, RZ, P0 ;  /* 0x000000ff03037207 */ /* 0x000fe20000000000 */
[----:B------:R-:W-:-:S03]  /*2b10*/  VIADD R11, R11, 0x1 ;  /* 0x000000010b0b7836 */ /* 0x000fc60000000000 */
[----:B------:R-:W1:Y:S01]  /*2b20*/  LDS.128 R4, [R4+0x110] ;  /* 0x0001100004047984 */ /* 0x000e620000000c00 */
[----:B------:R-:W-:Y:S02]  /*2b30*/  PRMT R0, RZ, 0x654, R0 ;  /* 0x00000654ff007816 */ /* 0x000fe40000000000 */
[C---:B------:R-:W-:Y:S01]  /*2b40*/  ISETP.NE.AND P1, PT, R11.reuse, 0x2, PT ;  /* 0x000000020b00780c */ /* 0x040fe20003f25270 */
[----:B------:R-:W-:Y:S01]  /*2b50*/  @!PT LDS RZ, [RZ] ;  /* 0x00000000fffff984 */ /* 0x000fe20000000800 */
[----:B------:R-:W-:Y:S01]  /*2b60*/  @!PT LDS RZ, [RZ] ;  /* 0x00000000fffff984 */ /* 0x000fe20000000800 */
[----:B------:R-:W-:Y:S01]  /*2b70*/  @!PT LDS RZ, [RZ] ;  /* 0x00000000fffff984 */ /* 0x000fe20000000800 */
[----:B------:R-:W-:Y:S01]  /*2b80*/  @!PT LDS RZ, [RZ] ;  /* 0x00000000fffff984 */ /* 0x000fe20000000800 */
[----:B------:R2:W-:Y:S06]  /*2b90*/  MEMBAR.ALL.CTA ;  /* 0x0000000000007992 */ /* 0x0005ec0000008000 */
[----:B--2---:R-:W2:Y:S01]  /*2ba0*/  FENCE.VIEW.ASYNC.S ;  /* 0x00000000000073c6 */ /* 0x004ea20000000000 */
[----:B------:R-:W-:Y:S01]  /*2bb0*/  SEL R11, R11, RZ, P1 ;  /* 0x000000ff0b0b7207 */ /* 0x000fe20000800000 */
[----:B--2---:R2:W-:Y:S01]  /*2bc0*/  SYNCS.ARRIVE.TRANS64.RED.A1T0 RZ, [R0+URZ], RZ ;  /* 0x000000ff00ff79a7 */ /* 0x0045e200081004ff */
[----:B-1----:R-:W-:-:S02]  /*2bd0*/  LOP3.LUT P3, RZ, R6, 0x1, RZ, 0xc0, !PT ;  /* 0x0000000106ff7812 */ /* 0x002fc4000786c0ff */
[----:B------:R-:W-:-:S04]  /*2be0*/  SEL R4, RZ, 0x1, P1 ;  /* 0x00000001ff047807 */ /* 0x000fc80000800000 */
[----:B------:R-:W-:Y:S02]  /*2bf0*/  LOP3.LUT R9, R9, R4, RZ, 0x3c, !PT ;  /* 0x0000000409097212 */ /* 0x000fe400078e3cff */
[----:B--2---:R-:W-:-:S04]  /*2c00*/  SEL R0, RZ, 0x1, P0 ;  /* 0x00000001ff007807 */ /* 0x004fc80000000000 */
[----:B------:R-:W-:Y:S01]  /*2c10*/  LOP3.LUT R8, R8, R0, RZ, 0x3c, !PT ;  /* 0x0000000008087212 */ /* 0x000fe200078e3cff */
[----:B------:R-:W-:Y:S06]  /*2c20*/  @P3 BRA `(.L_x_51) ;  /* 0xfffffffc002c3947 */ /* 0x000fec000383ffff */
[----:B------:R-:W-:Y:S01]  /*2c30*/  ULEA UR5, UR6, UR37, 0x3 ;  /* 0x0000002506057291 */ /* 0x000fe2000f8e18ff */
[----:B------:R-:W-:-:S08]  /*2c40*/  SHF.L.U32 R2, R12, 0x1f, RZ ;  /* 0x0000001f0c027819 */ /* 0x000fd000000006ff */
[----:B------:R-:W1:Y:S02]  /*2c50*/  SYNCS.PHASECHK.TRANS64 P0, [UR5+0x90], R2 ;  /* 0x00009002ff0075a7 */ /* 0x000e640008001005 */
[----:B-1----:R-:W-:Y:S05]  /*2c60*/  @P0 BRA `(.L_x_52) ;  /* 0x0000000000080947 */ /* 0x002fea0003800000 */
[----:B------:R-:W1:Y:S02]  /*2c70*/  SYNCS.PHASECHK.TRANS64.TRYWAIT P0, [UR5+0x90], R2 ;  /* 0x00009002ff0075a7 */ /* 0x000e640008001105 */
[----:B-1----:R-:W-:Y:S05]  /*2c80*/  @!P0 BRA `(.L_x_53) ;  /* 0x00000050008c8947 */ /* 0x002fea0003800000 */
.L_x_52:
[----:B------:R-:W-:-:S04]  /*2c90*/  UIADD3 UR4, UPT, UPT, UR6, 0x1, URZ ;  /* 0x0000000106047890 */ /* 0x000fc8000fffe0ff */
[----:B------:R-:W-:-:S04]  /*2ca0*/  UISETP.NE.AND UP0, UPT, UR4, 0x2, UPT ;  /* 0x000000020400788c */ /* 0x000fc8000bf05270 */
[----:B------:R-:W-:Y:S02]  /*2cb0*/  USEL UR7, URZ, 0x1, UP0 ;  /* 0x00000001ff077887 */ /* 0x000fe40008000000 */
[----:B------:R-:W-:-:S04]  /*2cc0*/  USEL UR4, UR4, URZ, UP0 ;  /* 0x000000ff04047287 */ /* 0x000fc80008000000 */
[----:B------:R-:W-:Y:S01]  /*2cd0*/  ULEA UR4, UR4, UR37, 0x3 ;  /* 0x0000002504047291 */ /* 0x000fe2000f8e18ff */
[----:B-1----:R-:W-:-:S04]  /*2ce0*/  LOP3.LUT R2, R12, UR7, RZ, 0x3c, !PT ;  /* 0x000000070c027c12 */ /* 0x002fc8000f8e3cff */
[----:B------:R-:W-:-:S04]  /*2cf0*/  SHF.L.U32 R0, R2, 0x1f, RZ ;  /* 0x0000001f02007819 */ /* 0x000fc800000006ff */
[----:B------:R-:W1:Y:S02]  /*2d00*/  SYNCS.PHASECHK.TRANS64 P0, [UR4+0x90], R0 ;  /* 0x00009000ff0075a7 */ /* 0x000e640008001004 */
[----:B-1----:R-:W-:Y:S05]  /*2d10*/  @P0 EXIT ;  /* 0x000000000000094d */ /* 0x002fea0003800000 */
[----:B------:R-:W-:Y:S02]  /*2d20*/  SHF.L.U32 R2, R2, 0x1f, RZ ;  /* 0x0000001f02027819 */ /* 0x000fe400000006ff */
[----:B------:R-:W-:-:S07]  /*2d30*/  MOV R0, UR4 ;  /* 0x0000000400007c02 */ /* 0x000fce0008000f00 */
.L_x_54:
[----:B-1----:R1:W2:Y:S02]  /*2d40*/  SYNCS.PHASECHK.TRANS64.TRYWAIT P0, [R0+URZ+0x90], R2 ;  /* 0x00009002000075a7 */ /* 0x0022a400080011ff */
[----:B--2---:R-:W-:Y:S05]  /*2d50*/  @!P0 NANOSLEEP.SYNCS 0x989680 ;  /* 0x009896800000895d */ /* 0x004fea0003900000 */
[----:B------:R-:W2:Y:S02]  /*2d60*/  @!P0 SYNCS.PHASECHK.TRANS64 P0, [R0+URZ+0x90], R2 ;  /* 0x00009002000085a7 */ /* 0x000ea400080010ff */
[----:B--2---:R-:W-:Y:S05]  /*2d70*/  @P0 EXIT ;  /* 0x000000000000094d */ /* 0x004fea0003800000 */
[----:B------:R-:W-:Y:S05]  /*2d80*/  BRA `(.L_x_54) ;  /* 0xfffffffc00ec7947 */ /* 0x000fea000383ffff */
.L_x_47:
[----:B------:R-:W-:Y:S05]  /*2d90*/  BRA.U UP4, `(.L_x_55) ;  /* 0x0000001104a07547 */ /* 0x000fea000b800000 */
[----:B------:R-:W-:Y:S01]  /*2da0*/  UMOV UR6, 0x40 ;  /* 0x0000004000067882 */ /* 0x000fe20000000000 */
[----:B------:R-:W-:Y:S01]  /*2db0*/  NOP ;  /* 0x0000000000007918 */ /* 0x000fe20000000000 */
[----:B------:R-:W-:Y:S01]  /*2dc0*/  ULEA UR6, UR37, UR6, 0x18 ;  /* 0x0000000625067291 */ /* 0x000fe2000f8ec0ff */
[----:B------:R-:W-:Y:S02]  /*2dd0*/  UMOV UR7, 0x400 ;  /* 0x0000040000077882 */ /* 0x000fe40000000000 */
[----:B------:R-:W-:-:S06]  /*2de0*/  ULEA UR37, UR37, UR7, 0x18 ;  /* 0x0000000725257291 */ /* 0x000fcc000f8ec0ff */
[----:B------:R-:W1:Y:S02]  /*2df0*/  LDS.U8 R2, [UR6+0x1c] ;  /* 0x00001c06ff027984 */ /* 0x000e640008000000 */
[----:B-1----:R-:W-:-:S13]  /*2e00*/  ISETP.NE.AND P0, PT, R2, RZ, PT ;  /* 0x000000ff0200720c */ /* 0x002fda0003f05270 */
[----:B------:R-:W-:Y:S05]  /*2e10*/  @P0 BRA `(.L_x_56) ;  /* 0x0000000400080947 */ /* 0x000fea0003800000 */
[----:B------:R-:W-:Y:S02]  /*2e20*/  UISETP.NE.U32.AND UP0, UPT, UR5, 0x1, UPT ;  /* 0x000000010500788c */ /* 0x000fe4000bf05070 */
[----:B------:R-:W-:-:S07]  /*2e30*/  UIADD3 UR8, UPT, UPT, UR6, 0x8, URZ ;  /* 0x0000000806087890 */ /* 0x000fce000fffe0ff */
[----:B------:R-:W-:Y:S05]  /*2e40*/  BRA.U !UP0, `(.L_x_57) ;  /* 0x00000001089c7547 */ /* 0x000fea000b800000 */
[----:B------:R-:W-:Y:S01]  /*2e50*/  ELECT P0, URZ, PT ;  /* 0x0000000000ff782f */ /* 0x000fe20003800000 */
[----:B------:R-:W-:-:S12]  /*2e60*/  BSSY B0, `(.L_x_57) ;  /* 0x0000025000007945 */ /* 0x000fd80003800000 */
[----:B------:R-:W-:Y:S05]  /*2e70*/  @!P0 BRA `(.L_x_58) ;  /* 0x00000000008c8947 */ /* 0x000fea0003800000 */
[----:B------:R-:W-:-:S05]  /*2e80*/  UMOV UR7, 0x10 ;  /* 0x0000001000077882 */ /* 0x000fca0000000000 */
[----:B------:R-:W-:Y:S04]  /*2e90*/  DEPBAR.LE SB1, 0x36 ;  /* 0x00009d800000791a */ /* 0x000fe80000000000 */
[----:B------:R-:W1:Y:S02]  /*2ea0*/  UTCATOMSWS.2CTA.FIND_AND_SET.ALIGN UP1, UR7, UR7 ;  /* 0x00000007000775e3 */ /* 0x000e640008220800 */
[----:B-1----:R-:W-:Y:S01]  /*2eb0*/  MOV R10, UR7 ;  /* 0x00000007000a7c02 */ /* 0x002fe20008000f00 */
[----:B------:R-:W-:Y:S06]  /*2ec0*/  BRA.U UP1, `(.L_x_59) ;  /* 0x0000000101187547 */ /* 0x000fec000b800000 */
.L_x_60:
[----:B------:R-:W-:Y:S05]  /*2ed0*/  NANOSLEEP 0x64 ;  /* 0x000000640000795d */ /* 0x000fea0003800000 */
[----:B------:R-:W-:-:S05]  /*2ee0*/  UMOV UR7, 0x10 ;  /* 0x0000001000077882 */ /* 0x000fca0000000000 */
[----:B------:R-:W-:Y:S04]  /*2ef0*/  DEPBAR.LE SB1, 0x36 ;  /* 0x00009d800000791a */ /* 0x000fe80000000000 */
[----:B------:R-:W1:Y:S02]  /*2f00*/  UTCATOMSWS.2CTA.FIND_AND_SET.ALIGN UP1, UR7, UR7 ;  /* 0x00000007000775e3 */ /* 0x000e640008220800 */
[----:B-1----:R-:W-:Y:S01]  /*2f10*/  MOV R10, UR7 ;  /* 0x00000007000a7c02 */ /* 0x002fe20008000f00 */
[----:B------:R-:W-:Y:S05]  /*2f20*/  BRA.U !UP1, `(.L_x_60) ;  /* 0xfffffffd09e87547 */ /* 0x000fea000b83ffff */
.L_x_59:
[----:B------:R-:W1:Y:S01]  /*2f30*/  LDS R5, [UR6+0x10] ;  /* 0x00001006ff057984 */ /* 0x000e620008000800 */
[----:B------:R-:W-:Y:S01]  /*2f40*/  IMAD.U32 R3, RZ, RZ, UR37 ;  /* 0x00000025ff037e24 */ /* 0x000fe2000f8e00ff */
[----:B------:R-:W-:-:S03]  /*2f50*/  MOV R2, UR4 ;  /* 0x0000000400027c02 */ /* 0x000fc60008000f00 */
[----:B------:R-:W-:Y:S01]  /*2f60*/  VIADD R3, R3, 0x130 ;  /* 0x0000013003037836 */ /* 0x000fe20000000000 */
[----:B-1----:R-:W-:-:S04]  /*2f70*/  SHF.L.U32 R5, R5, 0x1f, RZ ;  /* 0x0000001f05057819 */ /* 0x002fc800000006ff */
[----:B------:R-:W1:Y:S02]  /*2f80*/  SYNCS.PHASECHK.TRANS64.TRYWAIT P0, [UR6+0x8], R5 ;  /* 0x00000805ff0075a7 */ /* 0x000e640008001106 */
[----:B-1----:R-:W-:Y:S05]  /*2f90*/  @P0 BRA `(.L_x_61) ;  /* 0x0000000000080947 */ /* 0x002fea0003800000 */
[----:B------:R-:W1:Y:S02]  /*2fa0*/  SYNCS.PHASECHK.TRANS64.TRYWAIT P0, [UR6+0x8], R5 ;  /* 0x00000805ff0075a7 */ /* 0x000e640008001106 */
[----:B-1----:R-:W-:Y:S05]  /*2fb0*/  @!P0 BRA `(.L_x_62) ;  /* 0x0000004c00d88947 */ /* 0x002fea0003800000 */
.L_x_61:
[----:B-1----:R-:W-:Y:S01]  /*2fc0*/  HFMA2 R4, -RZ, RZ, 0, 5.9604644775390625e-08 ;  /* 0x00000001ff047431 */ /* 0x002fe200000001ff */
[----:B------:R-:W-:Y:S01]  /*2fd0*/  UPRMT UR7, UR4, 0x654, UR8 ;  /* 0x0000065404077896 */ /* 0x000fe20008000008 */
[----:B------:R-:W-:Y:S01]  /*2fe0*/  IMAD.MOV.U32 R7, RZ, RZ, 0xffff ;  /* 0x0000ffffff077424 */ /* 0x000fe200078e00ff */
[----:B------:R-:W-:Y:S01]  /*2ff0*/  PRMT R2, R2, 0x654, R3 ;  /* 0x0000065402027816 */ /* 0x000fe20000000003 */
[----:B------:R-:W-:Y:S02]  /*3000*/  IMAD.MOV.U32 R5, RZ, RZ, 0x4 ;  /* 0x00000004ff057424 */ /* 0x000fe400078e00ff */
[----:B------:R-:W-:Y:S01]  /*3010*/  IMAD.SHL.U32 R9, R10, 0x20, RZ ;  /* 0x000000200a097824 */ /* 0x000fe200078e00ff */
[----:B------:R-:W-:Y:S02]  /*3020*/  MOV R3, UR7 ;  /* 0x0000000700037c02 */ /* 0x000fe40008000f00 */
[-C--:B------:R-:W-:Y:S01]  /*3030*/  SHF.L.U32 R7, R7, R10.reuse, RZ ;  /* 0x0000000a07077219 */ /* 0x080fe200000006ff */
[----:B------:R1:W-:Y:S01]  /*3040*/  SYNCS.ARRIVE.TRANS64.RED RZ, [UR7], R5 ;  /* 0x00000005ffff79a7 */ /* 0x0003e20008000407 */
[----:B------:R-:W-:Y:S01]  /*3050*/  SHF.L.U32 R6, R4, R10, RZ ;  /* 0x0000000a04067219 */ /* 0x000fe200000006ff */
[----:B------:R1:W-:Y:S04]  /*3060*/  STS [UR37+0x130], R9 ;  /* 0x00013009ff007988 */ /* 0x0003e80008000825 */
[----:B------:R1:W-:Y:S04]  /*3070*/  STAS [R2.64], R10 ;  /* 0x0000000a02007dbd */ /* 0x0003e8000c0008ff */
[----:B------:R1:W-:Y:S04]  /*3080*/  ATOMS.OR RZ, [UR6+0x14], R7 ;  /* 0x00001407ffff798c */ /* 0x0003e8000b000006 */
[----:B------:R1:W-:Y:S04]  /*3090*/  ATOMS.OR RZ, [UR6+0x18], R6 ;  /* 0x00001806ffff798c */ /* 0x0003e8000b000006 */
[----:B------:R1:W-:Y:S02]  /*30a0*/  ATOMS.XOR RZ, [UR6+0x10], R4 ;  /* 0x00001004ffff798c */ /* 0x0003e4000b800006 */
.L_x_58:
[----:B------:R-:W-:Y:S05]  /*30b0*/  BSYNC B0 ;  /* 0x0000000000007941 */ /* 0x000fea0003800000 */
.L_x_57:
[----:B------:R-:W-:Y:S05]  /*30c0*/  BRA.U UP0, `(.L_x_63) ;  /* 0x00000001006c7547 */ /* 0x000fea000b800000 */
[----:B------:R-:W-:-:S03]  /*30d0*/  UMOV UR7, 0xffffffff ;  /* 0xffffffff00077882 */ /* 0x000fc60000000000 */
[----:B------:R-:W-:Y:S05]  /*30e0*/  BRA.DIV UR7, `(.L_x_64) ;  /* 0x0000004e07a47947 */ /* 0x000fea000b800000 */
[----:B------:R-:W-:-:S13]  /*30f0*/  ELECT P6, URZ, PT ;  /* 0x0000000000ff782f */ /* 0x000fda00038c0000 */
.L_x_150:
[----:B------:R-:W-:Y:S05]  /*3100*/  @!P6 BRA `(.L_x_63) ;  /* 0x00000000005ce947 */ /* 0x000fea0003800000 */
[----:B-1----:R-:W1:Y:S02]  /*3110*/  LDS R3, [UR6+0x10] ;  /* 0x00001006ff037984 */ /* 0x002e640008000800 */
[----:B-1----:R-:W-:-:S04]  /*3120*/  SHF.L.U32 R3, R3, 0x1f, RZ ;  /* 0x0000001f03037819 */ /* 0x002fc800000006ff */
[----:B------:R-:W1:Y:S02]  /*3130*/  SYNCS.PHASECHK.TRANS64.TRYWAIT P0, [UR6+0x8], R3 ;  /* 0x00000803ff0075a7 */ /* 0x000e640008001106 */
[----:B-1----:R-:W-:Y:S05]  /*3140*/  @P0 BRA `(.L_x_65) ;  /* 0x0000000000080947 */ /* 0x002fea0003800000 */
[----:B------:R-:W1:Y:S02]  /*3150*/  SYNCS.PHASECHK.TRANS64.TRYWAIT P0, [UR6+0x8], R3 ;  /* 0x00000803ff0075a7 */ /* 0x000e640008001106 */
[----:B-1----:R-:W-:Y:S05]  /*3160*/  @!P0 BRA `(.L_x_66) ;  /* 0x0000004c00a48947 */ /* 0x002fea0003800000 */
.L_x_65:
[----:B------:R-:W2:Y:S01]  /*3170*/  LDS R5, [UR37+0x130] ;  /* 0x00013025ff057984 */ /* 0x000ea20008000800 */
[----:B-1----:R-:W-:Y:S02]  /*3180*/  HFMA2 R2, -RZ, RZ, 0, 5.9604644775390625e-08 ;  /* 0x00000001ff027431 */ /* 0x002fe400000001ff */
[----:B------:R-:W-:Y:S01]  /*3190*/  IMAD.MOV.U32 R3, RZ, RZ, 0xffff ;  /* 0x0000ffffff037424 */ /* 0x000fe200078e00ff */
[----:B------:R-:W-:Y:S01]  /*31a0*/  UPRMT UR7, UR4, 0x654, UR8 ;  /* 0x0000065404077896 */ /* 0x000fe20008000008 */
[----:B--2---:R-:W-:-:S03]  /*31b0*/  IMAD.SHL.U32 R4, R5, 0x20, RZ ;  /* 0x0000002005047824 */ /* 0x004fc600078e00ff */
[-C--:B------:R-:W-:Y:S02]  /*31c0*/  SHF.L.U32 R3, R3, R5.reuse, RZ ;  /* 0x0000000503037219 */ /* 0x080fe400000006ff */
[----:B------:R-:W-:Y:S01]  /*31d0*/  SHF.L.U32 R5, R2, R5, RZ ;  /* 0x0000000502057219 */ /* 0x000fe200000006ff */
[----:B------:R2:W-:Y:S04]  /*31e0*/  STS [UR37+0x130], R4 ;  /* 0x00013004ff007988 */ /* 0x0005e80008000825 */
[----:B------:R2:W-:Y:S04]  /*31f0*/  ATOMS.OR RZ, [UR6+0x14], R3 ;  /* 0x00001403ffff798c */ /* 0x0005e8000b000006 */
[----:B------:R2:W-:Y:S01]  /*3200*/  ATOMS.OR RZ, [UR6+0x18], R5 ;  /* 0x00001805ffff798c */ /* 0x0005e2000b000006 */
[----:B------:R-:W-:Y:S03]  /*3210*/  SYNCS.ARRIVE.TRANS64.RED.A1T0 RZ, [UR7], RZ ;  /* 0x000000ffffff79a7 */ /* 0x000fe60008100407 */
[----:B------:R2:W-:Y:S01]  /*3220*/  ATOMS.XOR RZ, [UR6+0x10], R2 ;  /* 0x00001002ffff798c */ /* 0x0005e2000b800006 */
[----:B------:R-:W-:Y:S05]  /*3230*/  BRA `(.L_x_63) ;  /* 0x0000000000107947 */ /* 0x000fea0003800000 */
.L_x_56:
[----:B------:R-:W-:-:S05]  /*3240*/  MOV R2, 0xffffffff ;  /* 0xffffffff00027802 */ /* 0x000fca0000000f00 */
[----:B------:R1:W-:Y:S02]  /*3250*/  STS [UR37+0x130], R2 ;  /* 0x00013002ff007988 */ /* 0x0003e40008000825 */
[----:B-1----:R-:W-:Y:S02]  /*3260*/  MOV R2, 0x3280 ;  /* 0x0000328000027802 */ /* 0x002fe40000000f00 */
[----:B-----5:R-:W-:Y:S05]  /*3270*/  CALL.REL.NOINC `($__internal_1_$__cuda_sm10x_tcgen05_guardrail_trap_phase_invalid_during_alloc) ;  /* 0x0000005400047944 */ /* 0x020fea0003c00000 */
.L_x_63:
[----:B------:R-:W-:Y:S05]  /*3280*/  WARPSYNC.ALL ;  /* 0x0000000000007948 */ /* 0x000fea0003800000 */
[----:B------:R-:W3:Y:S01]  /*3290*/  S2UR UR8, SR_CgaCtaId ;  /* 0x00000000000879c3 */ /* 0x000ee20000008800 */
[----:B------:R-:W-:Y:S01]  /*32a0*/  UMOV UR6, 0x400 ;  /* 0x0000040000067882 */ /* 0x000fe20000000000 */
[----:B------:R-:W-:-:S06]  /*32b0*/  NOP ;  /* 0x0000000000007918 */ /* 0x000fcc0000000000 */
[----:B------:R-:W-:Y:S06]  /*32c0*/  BAR.ARV 0x6, 0xa0 ;  /* 0x0182800000007b1d */ /* 0x000fec0000002000 */
[----:B------:R-:W-:Y:S01]  /*32d0*/  LOP3.LUT R0, R0, 0xffff, RZ, 0xc0, !PT ;  /* 0x0000ffff00007812 */ /* 0x000fe200078ec0ff */
[----:B-1----:R-:W-:Y:S01]  /*32e0*/  IMAD.MOV.U32 R9, RZ, RZ, 0x1 ;  /* 0x00000001ff097424 */ /* 0x002fe200078e00ff */
[----:B------:R-:W-:Y:S01]  /*32f0*/  LOP3.LUT R8, R8, 0xffff, RZ, 0xc0, !PT ;  /* 0x0000ffff08087812 */ /* 0x000fe200078ec0ff */
[----:B------:R-:W-:Y:S01]  /*3300*/  UMOV UR22, URZ ;  /* 0x000000ff00167c82 */ /* 0x000fe20008000000 */
[----:B------:R-:W-:Y:S01]  /*3310*/  R2UR UR12, R0 ;  /* 0x00000000000c72ca */ /* 0x000fe200000e0000 */
[----:B------:R-:W-:Y:S01]  /*3320*/  UMOV UR21, URZ ;  /* 0x000000ff00157c82 */ /* 0x000fe20008000000 */
[----:B------:R-:W-:Y:S01]  /*3330*/  R2UR UR13, R8 ;  /* 0x00000000080d72ca */ /* 0x000fe200000e0000 */
[----:B------:R-:W-:Y:S01]  /*3340*/  IMAD.MOV.U32 R8, RZ, RZ, RZ ;  /* 0x000000ffff087224 */ /* 0x000fe200078e00ff */
[----:B------:R-:W-:Y:S01]  /*3350*/  UMOV UR20, URZ ;  /* 0x000000ff00147c82 */ /* 0x000fe20008000000 */
[----:B------:R-:W-:-:S02]  /*3360*/  UISETP.NE.AND UP2, UPT, UR5, URZ, UPT ;  /* 0x000000ff0500728c */ /* 0x000fc4000bf45270 */
[----:B---3--:R-:W-:Y:S01]  /*3370*/  ULEA UR8, UR8, UR6, 0x18 ;  /* 0x0000000608087291 */ /* 0x008fe2000f8ec0ff */
[----:B------:R-:W1:Y:S03]  /*3380*/  LDCU UR6, c[0x0][0x38c] ;  /* 0x00007180ff0677ac */ /* 0x000e660008000800 */
[----:B------:R-:W-:Y:S02]  /*3390*/  UIADD3 UR14, UPT, UPT, UR8, 0x6400, URZ ;  /* 0x00006400080e7890 */ /* 0x000fe4000fffe0ff */
[----:B------:R-:W-:-:S03]  /*33a0*/  UIADD3 UR15, UPT, UPT, UR8, 0xe400, URZ ;  /* 0x0000e400080f7890 */ /* 0x000fc6000fffe0ff */
[----:B--2---:R-:W2:Y:S01]  /*33b0*/  LDS R2, [UR8+0x130] ;  /* 0x00013008ff027984 */ /* 0x004ea20008000800 */
[----:B------:R-:W-:Y:S02]  /*33c0*/  USHF.R.U32.HI UR14, URZ, 0x4, UR14 ;  /* 0x00000004ff0e7899 */ /* 0x000fe4000801160e */
[----:B------:R-:W-:Y:S02]  /*33d0*/  USHF.R.U32.HI UR15, URZ, 0x4, UR15 ;  /* 0x00000004ff0f7899 */ /* 0x000fe4000801160f */
[----:B------:R-:W-:Y:S02]  /*33e0*/  ULOP3.LUT UR14, UR14, 0x3fff, URZ, 0xc0, !UPT ;  /* 0x00003fff0e0e7892 */ /* 0x000fe4000f8ec0ff */
[----:B------:R-:W-:Y:S02]  /*33f0*/  ULOP3.LUT UR15, UR15, 0x3fff, URZ, 0xc0, !UPT ;  /* 0x00003fff0f0f7892 */ /* 0x000fe4000f8ec0ff */
[----:B------:R-:W-:Y:S02]  /*3400*/  ULOP3.LUT UR14, UR14, 0x10000, URZ, 0xfc, !UPT ;  /* 0x000100000e0e7892 */ /* 0x000fe4000f8efcff */
[----:B-1----:R-:W-:-:S02]  /*3410*/  UIADD3 UR6, UPT, UPT, UR6, 0x1f, URZ ;  /* 0x0000001f06067890 */ /* 0x002fc4000fffe0ff */
[----:B------:R-:W-:Y:S02]  /*3420*/  ULOP3.LUT UR15, UR15, 0x10000, URZ, 0xfc, !UPT ;  /* 0x000100000f0f7892 */ /* 0x000fe4000f8efcff */
[----:B------:R-:W-:Y:S01]  /*3430*/  USHF.R.S32.HI UR7, URZ, 0x1f, UR6 ;  /* 0x0000001fff077899 */ /* 0x000fe20008011406 */
[----:B------:R-:W-:Y:S01]  /*3440*/  UMOV UR28, 0x0 ;  /* 0x00000000001c7882 */ /* 0x000fe20000000000 */
[----:B------:R-:W-:Y:S02]  /*3450*/  UMOV UR29, 0x10100490 ;  /* 0x10100490001d7882 */ /* 0x000fe40000000000 */
[----:B------:R-:W-:Y:S01]  /*3460*/  ULEA.HI UR7, UR7, UR6, URZ, 0x5 ;  /* 0x0000000607077291 */ /* 0x000fe2000f8f28ff */
[----:B------:R-:W-:Y:S01]  /*3470*/  UMOV UR26, 0x0 ;  /* 0x00000000001a7882 */ /* 0x000fe20000000000 */
[----:B------:R-:W-:Y:S02]  /*3480*/  UMOV UR27, 0x10100490 ;  /* 0x10100490001b7882 */ /* 0x000fe40000000000 */
[----:B------:R-:W-:-:S04]  /*3490*/  USHF.R.S32.HI UR7, URZ, 0x5, UR7 ;  /* 0x00000005ff077899 */ /* 0x000fc80008011407 */
[----:B------:R-:W-:-:S04]  /*34a0*/  UISETP.LT.AND UP0, UPT, UR7, 0x1, UPT ;  /* 0x000000010700788c */ /* 0x000fc8000bf01270 */
[----:B------:R-:W-:Y:S01]  /*34b0*/  USEL UR23, UR7, 0x1, !UP0 ;  /* 0x0000000107177887 */ /* 0x000fe2000c000000 */
[----:B--2---:R-:W-:Y:S02]  /*34c0*/  R2UR UR24, R2 ;  /* 0x00000000021872ca */ /* 0x004fe400000e0000 */
[----:B------:R-:W-:-:S13]  /*34d0*/  CS2R R2, SRZ ;  /* 0x0000000000027805 */ /* 0x000fda000001ff00 */
.L_x_74:
[C---:B------:R-:W-:Y:S02]  /*34e0*/  LEA R0, R8.reuse, UR8, 0x3 ;  /* 0x0000000808007c11 */ /* 0x040fe4000f8e18ff */
[----:B------:R-:W-:Y:S02]  /*34f0*/  SHF.L.U32 R4, R3, 0x1f, RZ ;  /* 0x0000001f03047819 */ /* 0x000fe400000006ff */
[----:B------:R-:W-:Y:S02]  /*3500*/  LEA R5, R8, UR8, 0x4 ;  /* 0x0000000808057c11 */ /* 0x000fe4000f8e20ff */
[----:B------:R-:W1:Y:S02]  /*3510*/  SYNCS.PHASECHK.TRANS64.TRYWAIT P0, [R0+URZ+0x80], R4 ;  /* 0x00008004000075a7 */ /* 0x000e6400080011ff */
[----:B-1-34-:R-:W-:Y:S05]  /*3520*/  @!P0 BRA `(.L_x_67) ;  /* 0x0000004800cc8947 */ /* 0x01afea0003800000 */
.L_x_151:
[----:B-1----:R-:W1:Y:S01]  /*3530*/  LDS.128 R4, [R5+0x110] ;  /* 0x0001100005047984 */ /* 0x002e620000000c00 */
[----:B------:R-:W-:Y:S02]  /*3540*/  VIADD R0, R0, 0x90 ;  /* 0x0000009000007836 */ /* 0x000fe40000000000 */
[----:B------:R-:W-:Y:S01]  /*3550*/  VIADD R8, R8, 0x1 ;  /* 0x0000000108087836 */ /* 0x000fe20000000000 */
[----:B------:R-:W-:Y:S01]  /*3560*/  @!PT LDS RZ, [RZ] ;  /* 0x00000000fffff984 */ /* 0x000fe20000000800 */
[----:B------:R-:W-:Y:S01]  /*3570*/  @!PT LDS RZ, [RZ] ;  /* 0x00000000fffff984 */ /* 0x000fe20000000800 */
[----:B------:R-:W-:Y:S01]  /*3580*/  @!PT LDS RZ, [RZ] ;  /* 0x00000000fffff984 */ /* 0x000fe20000000800 */
[----:B------:R-:W-:Y:S01]  /*3590*/  @!PT LDS RZ, [RZ] ;  /* 0x00000000fffff984 */ /* 0x000fe20000000800 */
[----:B------:R2:W-:Y:S06]  /*35a0*/  MEMBAR.ALL.CTA ;  /* 0x0000000000007992 */ /* 0x0005ec0000008000 */
[----:B--2---:R-:W2:Y:S01]  /*35b0*/  FENCE.VIEW.ASYNC.S ;  /* 0x00000000000073c6 */ /* 0x004ea20000000000 */
[----:B------:R-:W-:-:S04]  /*35c0*/  PRMT R0, RZ, 0x654, R0 ;  /* 0x00000654ff007816 */ /* 0x000fc80000000000 */
[----:B--2---:R2:W-:Y:S01]  /*35d0*/  SYNCS.ARRIVE.TRANS64.RED.A1T0 RZ, [R0+URZ], RZ ;  /* 0x000000ff00ff79a7 */ /* 0x0045e200081004ff */
[----:B-1----:R-:W-:Y:S01]  /*35e0*/  LOP3.LUT P1, RZ, R6, 0x1, RZ, 0xc0, !PT ;  /* 0x0000000106ff7812 */ /* 0x002fe2000782c0ff */
[----:B--2---:R-:W-:-:S12]  /*35f0*/  BRA.U UP2, `(.L_x_68) ;  /* 0x0000000102e07547 */ /* 0x004fd8000b800000 */
[----:B------:R-:W1:Y:S01]  /*3600*/  LDCU UR6, c[0x0][0x38c] ;  /* 0x00007180ff0677ac */ /* 0x000e620008000800 */
[----:B------:R-:W-:Y:S02]  /*3610*/  PLOP3.LUT P2, PT, PT, PT, PT, 0x80, 0x8 ;  /* 0x000000000008781c */ /* 0x000fe40003f4f070 */
[----:B------:R-:W-:Y:S01]  /*3620*/  SHF.L.U32 R4, R9, 0x1f, RZ ;  /* 0x0000001f09047819 */ /* 0x000fe200000006ff */
[----:B------:R-:W-:Y:S02]  /*3630*/  ULEA UR10, UR22, UR8, 0x3 ;  /* 0x00000008160a7291 */ /* 0x000fe4000f8e18ff */
[----:B------:R-:W-:Y:S02]  /*3640*/  ULEA UR11, UR22, UR24, 0x6 ;  /* 0x00000018160b7291 */ /* 0x000fe4000f8e30ff */
[----:B-1----:R-:W-:-:S06]  /*3650*/  UISETP.GE.AND UP0, UPT, UR6, 0x1, UPT ;  /* 0x000000010600788c */ /* 0x002fcc000bf06270 */
[----:B------:R-:W-:-:S05]  /*3660*/  PLOP3.LUT P0, PT, PT, PT, UP0, 0x80, 0x8 ;  /* 0x000000000008781c */ /* 0x000fca0003f0f008 */
[----:B------:R-:W-:-:S08]  /*3670*/  @UP0 ULEA UR6, UR21, UR8, 0x3 ;  /* 0x0000000815060291 */ /* 0x000fd0000f8e18ff */
[----:B------:R-:W-:-:S04]  /*3680*/  @P0 SHF.L.U32 R0, R2, 0x1f, RZ ;  /* 0x0000001f02000819 */ /* 0x000fc800000006ff */
[----:B------:R1:W2:Y:S01]  /*3690*/  @P0 SYNCS.PHASECHK.TRANS64.TRYWAIT P2, [UR6], R0 ;  /* 0x00000000ff0005a7 */ /* 0x0002a20008041106 */
[----:B------:R-:W3:Y:S02]  /*36a0*/  SYNCS.PHASECHK.TRANS64.TRYWAIT P0, [UR10+0xc0], R4 ;  /* 0x0000c004ff0075a7 */ /* 0x000ee4000800110a */
[----:B-123--:R-:W-:Y:S05]  /*36b0*/  @!P0 BRA `(.L_x_69) ;  /* 0x00000048007c8947 */ /* 0x00efea0003800000 */
.L_x_153:
[----:B------:R-:W-:Y:S01]  /*36c0*/  UMOV UR19, UR20 ;  /* 0x0000001400137c82 */ /* 0x000fe20008000000 */
[----:B------:R-:W-:Y:S05]  /*36d0*/  BRA.U !UP0, `(.L_x_70) ;  /* 0x0000000108987547 */ /* 0x000fea000b800000 */
[----:B------:R-:W-:Y:S02]  /*36e0*/  UIADD3 UR19, UPT, UPT, UR23, UR20, URZ ;  /* 0x0000001417137290 */ /* 0x000fe4000fffe0ff */
[----:B------:R-:W-:Y:S01]  /*36f0*/  UPLOP3.LUT UP3, UPT, UPT, UPT, UPT, 0x40, 0x4 ;  /* 0x000000000004789c */ /* 0x000fe20003f6e870 */
[----:B------:R-:W-:Y:S01]  /*3700*/  UMOV UR18, UR7 ;  /* 0x0000000700127c82 */ /* 0x000fe20008000000 */
[----:B------:R-:W-:-:S09]  /*3710*/  UMOV UR17, UR21 ;  /* 0x0000001500117c82 */ /* 0x000fd20008000000 */
.L_x_73:
[----:B--2---:R-:W-:Y:S01]  /*3720*/  ULEA UR9, UR17, UR8, 0x3 ;  /* 0x0000000811097291 */ /* 0x004fe2000f8e18ff */
[----:B---3--:R-:W-:Y:S11]  /*3730*/  @P2 BRA `(.L_x_71) ;  /* 0x00000000000c2947 */ /* 0x008ff60003800000 */
[----:B-1----:R-:W-:Y:S04]  /*3740*/  SHF.L.U32 R4, R2, 0x1f, RZ ;  /* 0x0000001f02047819 */ /* 0x002fe800000006ff */
[----:B------:R-:W1:Y:S02]  /*3750*/  SYNCS.PHASECHK.TRANS64.TRYWAIT P0, [UR9], R4 ;  /* 0x00000004ff0075a7 */ /* 0x000e640008001109 */
[----:B-1----:R-:W-:Y:S05]  /*3760*/  @!P0 BRA `(.L_x_72) ;  /* 0x0000004800688947 */ /* 0x002fea0003800000 */
.L_x_71:
[----:B------:R-:W-:Y:S01]  /*3770*/  UISETP.NE.AND UP0, UPT, UR18, 0x1, UPT ;  /* 0x000000011200788c */ /* 0x000fe2000bf05270 */
[----:B------:R-:W-:Y:S01]  /*3780*/  PLOP3.LUT P2, PT, PT, PT, PT, 0x80, 0x8 ;  /* 0x000000000008781c */ /* 0x000fe20003f4f070 */
[----:B------:R-:W-:Y:S02]  /*3790*/  UIADD3 UR21, UPT, UPT, UR17, 0x1, URZ ;  /* 0x0000000111157890 */ /* 0x000fe4000fffe0ff */
[----:B------:R-:W-:Y:S02]  /*37a0*/  ULEA UR30, UR17, UR15, 0x7 ;  /* 0x0000000f111e7291 */ /* 0x000fe4000f8e38ff */
[----:B------:R-:W-:Y:S01]  /*37b0*/  UISETP.NE.AND UP1, UPT, UR21, 0x4, UPT ;  /* 0x000000041500788c */ /* 0x000fe2000bf25270 */
[----:B------:R-:W-:Y:S01]  /*37c0*/  PLOP3.LUT P0, PT, PT, PT, UP0, 0x80, 0x8 ;  /* 0x000000000008781c */ /* 0x000fe20003f0f008 */
[----:B------:R-:W-:Y:S02]  /*37d0*/  ULEA UR32, UR17, UR14, 0x9 ;  /* 0x0000000e11207291 */ /* 0x000fe4000f8e48ff */
[----:B------:R-:W-:Y:S02]  /*37e0*/  USEL UR16, URZ, 0x1, UP1 ;  /* 0x00000001ff107887 */ /* 0x000fe40008800000 */
[----:B------:R-:W-:Y:S02]  /*37f0*/  USEL UR21, UR21, URZ, UP1 ;  /* 0x000000ff15157287 */ /* 0x000fe40008800000 */
[----:B------:R-:W-:Y:S02]  /*3800*/  UIADD3 UR36, UPT, UPT, UR30, 0x2, URZ ;  /* 0x000000021e247890 */ /* 0x000fe4000fffe0ff */
[----:B------:R-:W-:Y:S01]  /*3810*/  @UP0 ULEA UR6, UR21, UR8, 0x3 ;  /* 0x0000000815060291 */ /* 0x000fe2000f8e18ff */
[----:B------:R-:W-:Y:S01]  /*3820*/  LOP3.LUT R2, R2, UR16, RZ, 0x3c, !PT ;  /* 0x0000001002027c12 */ /* 0x000fe2000f8e3cff */
[----:B------:R-:W-:Y:S02]  /*3830*/  UIADD3 UR34, UPT, UPT, UR32, 0x2, URZ ;  /* 0x0000000220227890 */ /* 0x000fe4000fffe0ff */
[----:B------:R-:W-:Y:S01]  /*3840*/  UIADD3 UR9, UPT, UPT, UR9, 0x20, URZ ;  /* 0x0000002009097890 */ /* 0x000fe2000fffe0ff */
[----:B-1----:R-:W-:Y:S01]  /*3850*/  @P0 SHF.L.U32 R0, R2, 0x1f, RZ ;  /* 0x0000001f02000819 */ /* 0x002fe200000006ff */
[----:B------:R-:W-:Y:S01]  /*3860*/  UMOV UR31, 0x80004020 ;  /* 0x80004020001f7882 */ /* 0x000fe20000000000 */
[----:B------:R-:W-:Y:S01]  /*3870*/  UMOV UR33, 0x80004020 ;  /* 0x8000402000217882 */ /* 0x000fe20000000000 */
[----:B------:R-:W-:Y:S01]  /*3880*/  UMOV UR37, 0x80004020 ;  /* 0x8000402000257882 */ /* 0x000fe20000000000 */
[----:B------:R2:W3:Y:S01]  /*3890*/  @P0 SYNCS.PHASECHK.TRANS64.TRYWAIT P2, [UR6], R0 ;  /* 0x00000000ff0005a7 */ /* 0x0004e20008041106 */
[----:B------:R-:W-:Y:S01]  /*38a0*/  UIADD3 UR20, UPT, UPT, UR20, 0x1, URZ ;  /* 0x0000000114147890 */ /* 0x000fe2000fffe0ff */
[----:B------:R2:W-:Y:S01]  /*38b0*/  UTCHMMA.2CTA gdesc[UR32], gdesc[UR30], tmem[UR11], tmem[UR28], idesc[UR29], UP3 ;  /* 0x00ff1c1e200075ea */ /* 0x0005e20009a0000b */
[----:B------:R-:W-:Y:S02]  /*38c0*/  UIADD3 UR18, UPT, UPT, UR18, -0x1, URZ ;  /* 0xffffffff12127890 */ /* 0x000fe4000fffe0ff */
[----:B------:R-:W-:Y:S02]  /*38d0*/  UISETP.NE.AND UP0, UPT, UR20, UR19, UPT ;  /* 0x000000131400728c */ /* 0x000fe4000bf05270 */
[----:B------:R-:W-:Y:S01]  /*38e0*/  UPLOP3.LUT UP3, UPT, UPT, UPT, UPT, 0x80, 0x8 ;  /* 0x000000000008789c */ /* 0x000fe20003f6f070 */
[----:B------:R-:W-:Y:S01]  /*38f0*/  UMOV UR35, 0x80004020 ;  /* 0x8000402000237882 */ /* 0x000fe20000000000 */
[----:B------:R-:W-:Y:S01]  /*3900*/  UMOV UR17, UR21 ;  /* 0x0000001500117c82 */ /* 0x000fe20008000000 */
[----:B------:R2:W-:Y:S01]  /*3910*/  UTCHMMA.2CTA gdesc[UR34], gdesc[UR36], tmem[UR11], tmem[UR26], idesc[UR27], UPT ;  /* 0x00ff1a24220075ea */ /* 0x0005e2000ba0000b */
[----:B------:R2:W-:Y:S03]  /*3920*/  UTCBAR.2CTA.MULTICAST [UR9], URZ, UR13 ;  /* 0x000000ff090073e9 */ /* 0x0005e6000820080d */
[----:B------:R-:W-:Y:S05]  /*3930*/  BRA.U UP0, `(.L_x_73) ;  /* 0xfffffffd00787547 */ /* 0x000fea000b83ffff */
.L_x_70:
[----:B------:R-:W-:Y:S01]  /*3940*/  UIADD3 UR10, UPT, UPT, UR10, 0xa0, URZ ;  /* 0x000000a00a0a7890 */ /* 0x000fe2000fffe0ff */
[----:B------:R-:W-:-:S08]  /*3950*/  UMOV UR20, UR19 ;  /* 0x0000001300147c82 */ /* 0x000fd00008000000 */
[----:B------:R4:W-:Y:S01]  /*3960*/  UTCBAR.2CTA.MULTICAST [UR10], URZ, UR12 ;  /* 0x000000ff0a0073e9 */ /* 0x0009e2000820080c */
[----:B------:R-:W-:Y:S02]  /*3970*/  NOP ;  /* 0x0000000000007918 */ /* 0x000fe40000000000 */
.L_x_68:
[----:B------:R-:W-:Y:S01]  /*3980*/  UIADD3 UR22, UPT, UPT, UR22, 0x1, URZ ;  /* 0x0000000116167890 */ /* 0x000fe2000fffe0ff */
[----:B------:R-:W-:-:S03]  /*3990*/  ISETP.NE.AND P0, PT, R8, 0x2, PT ;  /* 0x000000020800780c */ /* 0x000fc60003f05270 */
[----:B------:R-:W-:Y:S01]  /*39a0*/  UISETP.NE.AND UP0, UPT, UR22, 0x4, UPT ;  /* 0x000000041600788c */ /* 0x000fe2000bf05270 */
[----:B-12---:R-:W-:Y:S02]  /*39b0*/  SEL R0, RZ, 0x1, P0 ;  /* 0x00000001ff007807 */ /* 0x006fe40000000000 */
[----:B------:R-:W-:Y:S01]  /*39c0*/  SEL R8, R8, RZ, P0 ;  /* 0x000000ff08087207 */ /* 0x000fe20000000000 */
[----:B------:R-:W-:Y:S01]  /*39d0*/  USEL UR6, URZ, 0x1, UP0 ;  /* 0x00000001ff067887 */ /* 0x000fe20008000000 */
[----:B------:R-:W-:Y:S01]  /*39e0*/  LOP3.LUT R3, R3, R0, RZ, 0x3c, !PT ;  /* 0x0000000003037212 */ /* 0x000fe200078e3cff */
[----:B------:R-:W-:-:S04]  /*39f0*/  USEL UR22, UR22, URZ, UP0 ;  /* 0x000000ff16167287 */ /* 0x000fc80008000000 */
[----:B------:R-:W-:Y:S01]  /*3a00*/  LOP3.LUT R9, R9, UR6, RZ, 0x3c, !PT ;  /* 0x0000000609097c12 */ /* 0x000fe2000f8e3cff */
[----:B------:R-:W-:Y:S07]  /*3a10*/  @P1 BRA `(.L_x_74) ;  /* 0xfffffff800b01947 */ /* 0x000fee000383ffff */
[----:B------:R-:W1:Y:S01]  /*3a20*/  S2UR UR6, SR_CgaCtaId ;  /* 0x00000000000679c3 */ /* 0x000e620000008800 */
[----:B------:R-:W-:Y:S01]  /*3a30*/  ELECT P0, URZ, PT ;  /* 0x0000000000ff782f */ /* 0x000fe20003800000 */
[----:B------:R-:W-:Y:S01]  /*3a40*/  HFMA2 R0, -RZ, RZ, 0, 5.9604644775390625e-08 ;  /* 0x00000001ff007431 */ /* 0x000fe200000001ff */
[----:B------:R-:W-:-:S05]  /*3a50*/  UMOV UR7, 0x40 ;  /* 0x0000004000077882 */ /* 0x000fca0000000000 */
[----:B------:R-:W-:Y:S01]  /*3a60*/  UVIRTCOUNT.DEALLOC.SMPOOL 0x80 ;  /* 0x000000800000784c */ /* 0x000fe20000000000 */
[----:B------:R-:W-:Y:S02]  /*3a70*/  UISETP.NE.AND UP0, UPT, UR5, URZ, UPT ;  /* 0x000000ff0500728c */ /* 0x000fe4000bf05270 */
[----:B-1----:R-:W-:-:S09]  /*3a80*/  ULEA UR6, UR6, UR7, 0x18 ;  /* 0x0000000706067291 */ /* 0x002fd2000f8ec0ff */
[----:B------:R1:W-:Y:S01]  /*3a90*/  @P0 STS.U8 [UR6+0x1c], R0 ;  /* 0x00001c00ff000988 */ /* 0x0003e20008000006 */
[----:B------:R-:W-:Y:S05]  /*3aa0*/  BRA.U UP0, `(.L_x_75) ;  /* 0x0000000100a07547 */ /* 0x000fea000b800000 */
[----:B------:R-:W-:Y:S01]  /*3ab0*/  UIADD3 UR5, UPT, UPT, UR8, 0xc0, URZ ;  /* 0x000000c008057890 */ /* 0x000fe2000fffe0ff */
[----:B------:R-:W-:-:S03]  /*3ac0*/  SHF.L.U32 R2, R9, 0x1f, RZ ;  /* 0x0000001f09027819 */ /* 0x000fc600000006ff */
[----:B------:R-:W-:-:S09]  /*3ad0*/  ULEA UR7, UR22, UR5, 0x3 ;  /* 0x0000000516077291 */ /* 0x000fd2000f8e18ff */
[----:B------:R-:W2:Y:S02]  /*3ae0*/  SYNCS.PHASECHK.TRANS64.TRYWAIT P0, [UR7], R2 ;  /* 0x00000002ff0075a7 */ /* 0x000ea40008001107 */
[----:B--2---:R-:W-:Y:S05]  /*3af0*/  @!P0 BRA `(.L_x_76) ;  /* 0x00000044009c8947 */ /* 0x004fea0003800000 */
.L_x_156:
[----:B------:R-:W-:-:S04]  /*3b00*/  UIADD3 UR9, UPT, UPT, UR22, 0x1, URZ ;  /* 0x0000000116097890 */ /* 0x000fc8000fffe0ff */
[----:B------:R-:W-:-:S04]  /*3b10*/  UISETP.NE.AND UP1, UPT, UR9, 0x4, UPT ;  /* 0x000000040900788c */ /* 0x000fc8000bf25270 */
[----:B----4-:R-:W-:Y:S02]  /*3b20*/  USEL UR10, URZ, 0x1, UP1 ;  /* 0x00000001ff0a7887 */ /* 0x010fe40008800000 */
[----:B------:R-:W-:-:S04]  /*3b30*/  USEL UR9, UR9, URZ, UP1 ;  /* 0x000000ff09097287 */ /* 0x000fc80008800000 */
[----:B------:R-:W-:Y:S01]  /*3b40*/  ULEA UR7, UR9, UR5, 0x3 ;  /* 0x0000000509077291 */ /* 0x000fe2000f8e18ff */
[----:B-1----:R-:W-:-:S04]  /*3b50*/  LOP3.LUT R2, R9, UR10, RZ, 0x3c, !PT ;  /* 0x0000000a09027c12 */ /* 0x002fc8000f8e3cff */
[----:B------:R-:W-:-:S04]  /*3b60*/  SHF.L.U32 R3, R2, 0x1f, RZ ;  /* 0x0000001f02037819 */ /* 0x000fc800000006ff */
[----:B------:R-:W1:Y:S02]  /*3b70*/  SYNCS.PHASECHK.TRANS64.TRYWAIT P0, [UR7], R3 ;  /* 0x00000003ff0075a7 */ /* 0x000e640008001107 */
[----:B-1----:R-:W-:Y:S05]  /*3b80*/  @!P0 BRA `(.L_x_77) ;  /* 0x0000004400908947 */ /* 0x002fea0003800000 */
.L_x_158:
        /* <DEDUP_REMOVED lines=9> */
.L_x_160:
[----:B------:R-:W-:-:S04]  /*3c20*/  UIADD3 UR9, UPT, UPT, UR9, 0x1, URZ ;  /* 0x0000000109097890 */ /* 0x000fc8000fffe0ff */
[----:B------:R-:W-:-:S04]  /*3c30*/  UISETP.NE.AND UP1, UPT, UR9, 0x4, UPT ;  /* 0x000000040900788c */ /* 0x000fc8000bf25270 */
[----:B------:R-:W-:Y:S02]  /*3c40*/  USEL UR7, URZ, 0x1, UP1 ;  /* 0x00000001ff077887 */ /* 0x000fe40008800000 */
[----:B------:R-:W-:-:S04]  /*3c50*/  USEL UR9, UR9, URZ, UP1 ;  /* 0x000000ff09097287 */ /* 0x000fc80008800000 */
[----:B------:R-:W-:Y:S01]  /*3c60*/  ULEA UR9, UR9, UR5, 0x3 ;  /* 0x0000000509097291 */ /* 0x000fe2000f8e18ff */
[----:B------:R-:W-:-:S04]  /*3c70*/  LOP3.LUT R2, R2, UR7, RZ, 0x3c, !PT ;  /* 0x0000000702027c12 */ /* 0x000fc8000f8e3cff */
[----:B------:R-:W-:Y:S01]  /*3c80*/  SHF.L.U32 R2, R2, 0x1f, RZ ;  /* 0x0000001f02027819 */ /* 0x000fe200000006ff */
[----:B-1----:R-:W-:-:S04]  /*3c90*/  IMAD.U32 R0, RZ, RZ, UR9 ;  /* 0x00000009ff007e24 */ /* 0x002fc8000f8e00ff */
[----:B------:R1:W2:Y:S03]  /*3ca0*/  SYNCS.PHASECHK.TRANS64.TRYWAIT P0, [R0+URZ], R2 ;  /* 0x00000002000075a7 */ /* 0x0002a600080011ff */
[----:B--2---:R-:W-:Y:S05]  /*3cb0*/  @!P0 NANOSLEEP.SYNCS 0x989680 ;  /* 0x009896800000895d */ /* 0x004fea0003900000 */
[----:B------:R-:W2:Y:S02]  /*3cc0*/  @!P0 SYNCS.PHASECHK.TRANS64 P0, [R0+URZ], R2 ;  /* 0x00000002000085a7 */ /* 0x000ea400080010ff */
[----:B--2---:R-:W-:Y:S05]  /*3cd0*/  @P0 BRA `(.L_x_79) ;  /* 0x0000000000200947 */ /* 0x004fea0003800000 */
.L_x_80:
[----:B--2---:R2:W4:Y:S02]  /*3ce0*/  SYNCS.PHASECHK.TRANS64.TRYWAIT P0, [R0+URZ], R2 ;  /* 0x00000002000075a7 */ /* 0x00452400080011ff */
[----:B----4-:R-:W-:Y:S05]  /*3cf0*/  @!P0 NANOSLEEP.SYNCS 0x989680 ;  /* 0x009896800000895d */ /* 0x010fea0003900000 */
[----:B------:R-:W4:Y:S02]  /*3d00*/  @!P0 SYNCS.PHASECHK.TRANS64 P0, [R0+URZ], R2 ;  /* 0x00000002000085a7 */ /* 0x000f2400080010ff */
[----:B----4-:R-:W-:Y:S05]  /*3d10*/  @!P0 BRA `(.L_x_80) ;  /* 0xfffffffc00f08947 */ /* 0x010fea000383ffff */
[----:B------:R-:W-:Y:S05]  /*3d20*/  BRA `(.L_x_79) ;  /* 0x00000000000c7947 */ /* 0x000fea0003800000 */
.L_x_75:
[----:B------:R-:W-:-:S04]  /*3d30*/  UIADD3 UR5, UPT, UPT, UR8, 0x100, URZ ;  /* 0x0000010008057890 */ /* 0x000fc8000fffe0ff */
[----:B------:R-:W-:-:S09]  /*3d40*/  UPRMT UR5, UR4, 0x654, UR5 ;  /* 0x0000065404057896 */ /* 0x000fd20008000005 */
[----:B------:R-:W-:Y:S03]  /*3d50*/  SYNCS.ARRIVE.TRANS64.RED.A1T0 RZ, [UR5], RZ ;  /* 0x000000ffffff79a7 */ /* 0x000fe60008100405 */
.L_x_79:
[----:B-12---:R-:W-:Y:S01]  /*3d60*/  SHF.L.U32 R2, RZ, 0x1f, RZ ;  /* 0x0000001fff027819 */ /* 0x006fe200000006ff */
[----:B------:R-:W-:Y:S01]  /*3d70*/  UIADD3 UR5, UPT, UPT, UR8, 0x100, URZ ;  /* 0x0000010008057890 */ /* 0x000fe2000fffe0ff */
[----:B------:R-:W-:Y:S02]  /*3d80*/  PLOP3.LUT P0, PT, PT, PT, UP0, 0x80, 0x8 ;  /* 0x000000000008781c */ /* 0x000fe40003f0f008 */
[----:B------:R-:W1:Y:S02]  /*3d90*/  SYNCS.PHASECHK.TRANS64.TRYWAIT P1, [UR8+0x100], R2 ;  /* 0x00010002ff0075a7 */ /* 0x000e640008021108 */
[----:B-1----:R-:W-:Y:S09]  /*3da0*/  @!P1 BRA `(.L_x_81) ;  /* 0x0000004400389947 */ /* 0x002ff20003800000 */
.L_x_162:
[----:B------:R-:W-:Y:S01]  /*3db0*/  @!UP0 UPRMT UR5, UR4, 0x654, UR5 ;  /* 0x0000065404058896 */ /* 0x000fe20008000005 */
[----:B------:R-:W-:Y:S02]  /*3dc0*/  UMOV UR8, 0xffff ;  /* 0x0000ffff00087882 */ /* 0x000fe40000000000 */
[----:B------:R-:W-:-:S06]  /*3dd0*/  UMOV UR4, 0x1 ;  /* 0x0000000100047882 */ /* 0x000fcc0000000000 */
[----:B------:R-:W-:Y:S01]  /*3de0*/  @!P0 SYNCS.ARRIVE.TRANS64.RED.A1T0 RZ, [UR5], RZ ;  /* 0x000000ffffff89a7 */ /* 0x000fe20008100405 */
[----:B------:R-:W-:Y:S01]  /*3df0*/  NOP ;  /* 0x0000000000007918 */ /* 0x000fe20000000000 */
[----:B-1----:R-:W1:Y:S01]  /*3e00*/  LDS R0, [UR6+0x14] ;  /* 0x00001406ff007984 */ /* 0x002e620008000800 */
[----:B------:R-:W-:-:S04]  /*3e10*/  ULOP3.LUT UR5, UR24, 0xffff, URZ, 0xc0, !UPT ;  /* 0x0000ffff18057892 */ /* 0x000fc8000f8ec0ff */
[----:B------:R-:W-:-:S04]  /*3e20*/  USHF.R.U32.HI UR5, URZ, 0x5, UR5 ;  /* 0x00000005ff057899 */ /* 0x000fc80008011605 */
[----:B------:R-:W-:Y:S02]  /*3e30*/  USHF.L.U32 UR8, UR8, UR5, URZ ;  /* 0x0000000508087299 */ /* 0x000fe400080006ff */
[----:B------:R-:W-:-:S04]  /*3e40*/  USHF.L.U32 UR4, UR4, UR5, URZ ;  /* 0x0000000504047299 */ /* 0x000fc800080006ff */
[----:B-1----:R-:W-:-:S04]  /*3e50*/  LOP3.LUT R0, R0, UR8, RZ, 0xc0, !PT ;  /* 0x0000000800007c12 */ /* 0x002fc8000f8ec0ff */
[----:B------:R-:W-:-:S13]  /*3e60*/  ISETP.NE.AND P0, PT, R0, UR8, PT ;  /* 0x0000000800007c0c */ /* 0x000fda000bf05270 */
[----:B------:R-:W-:Y:S05]  /*3e70*/  @P0 BRA `(.L_x_82) ;  /* 0x0000000000580947 */ /* 0x000fea0003800000 */
[----:B------:R-:W1:Y:S02]  /*3e80*/  LDS R0, [UR6+0x18] ;  /* 0x00001806ff007984 */ /* 0x000e640008000800 */
[----:B-1----:R-:W-:-:S04]  /*3e90*/  LOP3.LUT R0, R0, UR4, RZ, 0xc0, !PT ;  /* 0x0000000400007c12 */ /* 0x002fc8000f8ec0ff */
[----:B------:R-:W-:-:S13]  /*3ea0*/  ISETP.NE.AND P0, PT, R0, UR4, PT ;  /* 0x0000000400007c0c */ /* 0x000fda000bf05270 */
[----:B------:R-:W-:Y:S05]  /*3eb0*/  @P0 BRA `(.L_x_83) ;  /* 0x00000000003c0947 */ /* 0x000fea0003800000 */
[----:B------:R-:W1:Y:S01]  /*3ec0*/  S2R R2, SR_LANEID ;  /* 0x0000000000027919 */ /* 0x000e620000000000 */
[----:B------:R-:W-:Y:S01]  /*3ed0*/  ULOP3.LUT UR8, URZ, UR8, URZ, 0x33, !UPT ;  /* 0x00000008ff087292 */ /* 0x000fe2000f8e33ff */
[----:B------:R-:W-:Y:S02]  /*3ee0*/  VOTEU.ANY UR7, UPT, PT ;  /* 0x0000000000077886 */ /* 0x000fe400038e0100 */
[----:B------:R-:W-:-:S03]  /*3ef0*/  UFLO.U32 UR7, UR7 ;  /* 0x00000007000772bd */ /* 0x000fc600080e0000 */
[----:B------:R-:W-:-:S04]  /*3f00*/  IMAD.U32 R0, RZ, RZ, UR8 ;  /* 0x00000008ff007e24 */ /* 0x000fc8000f8e00ff */
[----:B------:R2:W3:Y:S02]  /*3f10*/  REDUX UR5, R0 ;  /* 0x00000000000573c4 */ /* 0x0004e40000000000 */
[----:B------:R1:W-:Y:S02]  /*3f20*/  UTCATOMSWS.AND URZ, UR8 ;  /* 0x0000000800ff79e3 */ /* 0x0003e40008000000 */
[----:B-1----:R-:W-:Y:S02]  /*3f30*/  ISETP.EQ.U32.AND P0, PT, R2, UR7, PT ;  /* 0x0000000702007c0c */ /* 0x002fe4000bf02070 */
[----:B--2---:R-:W-:Y:S02]  /*3f40*/  LOP3.LUT R0, RZ, UR4, RZ, 0x33, !PT ;  /* 0x00000004ff007c12 */ /* 0x004fe4000f8e33ff */
[----:B---3--:R-:W-:Y:S02]  /*3f50*/  MOV R2, UR5 ;  /* 0x0000000500027c02 */ /* 0x008fe40008000f00 */
[----:B------:R-:W1:Y:S07]  /*3f60*/  REDUX UR4, R0 ;  /* 0x00000000000473c4 */ /* 0x000e6e0000000000 */
[----:B------:R2:W-:Y:S01]  /*3f70*/  @P0 ATOMS.AND RZ, [UR6+0x14], R2 ;  /* 0x00001402ffff098c */ /* 0x0005e2000a800006 */
[----:B-1----:R-:W-:-:S05]  /*3f80*/  IMAD.U32 R0, RZ, RZ, UR4 ;  /* 0x00000004ff007e24 */ /* 0x002fca000f8e00ff */
[----:B------:R2:W-:Y:S01]  /*3f90*/  @P0 ATOMS.AND RZ, [UR6+0x18], R0 ;  /* 0x00001800ffff098c */ /* 0x0005e2000a800006 */
[----:B------:R-:W-:Y:S05]  /*3fa0*/  BRA `(.L_x_84) ;  /* 0x0000000000147947 */ /* 0x000fea0003800000 */
.L_x_83:
[----:B------:R-:W-:Y:S02]  /*3fb0*/  MOV R2, 0x3fd0 ;  /* 0x00003fd000027802 */ /* 0x000fe40000000f00 */
[----:B---345:R-:W-:Y:S05]  /*3fc0*/  CALL.REL.NOINC `($__internal_0_$__cuda_sm10x_tcgen05_guardrail_trap_col_being_dealloced_not_returned_by_alloc) ;  /* 0x0000004400a47944 */ /* 0x038fea0003c00000 */
[----:B------:R-:W-:Y:S05]  /*3fd0*/  BRA `(.L_x_84) ;  /* 0x0000000000087947 */ /* 0x000fea0003800000 */
.L_x_82:
[----:B------:R-:W-:Y:S02]  /*3fe0*/  MOV R2, 0x4000 ;  /* 0x0000400000027802 */ /* 0x000fe40000000f00 */
[----:B---345:R-:W-:Y:S05]  /*3ff0*/  CALL.REL.NOINC `($__internal_2_$__cuda_sm10x_tcgen05_guardrail_trap_unallocated_columns_being_dealloced) ;  /* 0x0000004400b07944 */ /* 0x038fea0003c00000 */
.L_x_84:
[----:B------:R-:W-:Y:S01]  /*4000*/  NOP ;  /* 0x0000000000007918 */ /* 0x000fe20000000000 */
[----:B----4-:R-:W-:Y:S05]  /*4010*/  EXIT ;  /* 0x000000000000794d */ /* 0x010fea0003800000 */
.L_x_55:
[----:B------:R-:W-:-:S09]  /*4020*/  UISETP.NE.OR UP5, UPT, UR10, 0x3, !UP5 ;  /* 0x000000030a00788c */ /* 0x000fd2000efa5670 */
[----:B------:R-:W-:Y:S05]  /*4030*/  BRA.U UP5, `(.L_x_85) ;  /* 0x0000000d05b07547 */ /* 0x000fea000b800000 */
[----:B------:R-:W1:Y:S01]  /*4040*/  LDC R0, c[0x0][0xb30] ;  /* 0x0002cc00ff007b82 */ /* 0x000e620000000800 */
[----:B------:R-:W2:Y:S01]  /*4050*/  LDCU.64 UR8, c[0x0][0x888] ;  /* 0x00011100ff0877ac */ /* 0x000ea20008000a00 */
[----:B------:R-:W-:Y:S02]  /*4060*/  HFMA2 R27, -RZ, RZ, 0, 0 ;  /* 0x00000000ff1b7431 */ /* 0x000fe400000001ff */
[----:B------:R-:W-:Y:S01]  /*4070*/  IMAD.MOV.U32 R29, RZ, RZ, 0x1 ;  /* 0x00000001ff1d7424 */ /* 0x000fe200078e00ff */
[----:B------:R-:W-:Y:S01]  /*4080*/  MOV R25, 0x2000 ;  /* 0x0000200000197802 */ /* 0x000fe20000000f00 */
[----:B------:R-:W3:Y:S01]  /*4090*/  LDCU.64 UR4, c[0x0][0x890] ;  /* 0x00011200ff0477ac */ /* 0x000ee20008000a00 */
[----:B------:R-:W-:Y:S01]  /*40a0*/  IMAD.MOV.U32 R28, RZ, RZ, RZ ;  /* 0x000000ffff1c7224 */ /* 0x000fe200078e00ff */
[----:B------:R-:W4:Y:S01]  /*40b0*/  LDC R24, c[0x0][0x370] ;  /* 0x0000dc00ff187b82 */ /* 0x000f220000000800 */
[----:B------:R-:W-:Y:S01]  /*40c0*/  UMOV UR6, 0x400 ;  /* 0x0000040000067882 */ /* 0x000fe20000000000 */
[----:B------:R-:W-:-:S02]  /*40d0*/  UPLOP3.LUT UP1, UPT, UPT, UPT, UPT, 0x40, 0x4 ;  /* 0x000000000004789c */ /* 0x000fc40003f2e870 */
[----:B------:R-:W-:Y:S01]  /*40e0*/  ULEA UR6, UR37, UR6, 0x18 ;  /* 0x0000000625067291 */ /* 0x000fe2000f8ec0ff */
[----:B------:R-:W-:-:S03]  /*40f0*/  UMOV UR13, URZ ;  /* 0x000000ff000d7c82 */ /* 0x000fc60008000000 */
[----:B------:R-:W4:Y:S01]  /*4100*/  LDC R3, c[0x0][0xb0c] ;  /* 0x0002c300ff037b82 */ /* 0x000f220000000800 */
[----:B--2---:R-:W-:Y:S02]  /*4110*/  UISETP.NE.U32.AND UP3, UPT, UR8, URZ, UPT ;  /* 0x000000ff0800728c */ /* 0x004fe4000bf65070 */
[----:B---3--:R-:W-:-:S05]  /*4120*/  UISETP.NE.U32.AND UP4, UPT, UR4, URZ, UPT ;  /* 0x000000ff0400728c */ /* 0x008fca000bf85070 */
[----:B------:R-:W2:Y:S01]  /*4130*/  LDC R18, c[0x0][0xb20] ;  /* 0x0002c800ff127b82 */ /* 0x000ea20000000800 */
[----:B-1----:R-:W-:Y:S01]  /*4140*/  ISETP.NE.AND P1, PT, R0, 0x1, PT ;  /* 0x000000010000780c */ /* 0x002fe20003f25270 */
[----:B------:R-:W-:Y:S02]  /*4150*/  UISETP.NE.AND.EX UP3, UPT, UR9, URZ, UPT, UP3 ;  /* 0x000000ff0900728c */ /* 0x000fe4000bf65330 */
[----:B------:R-:W-:-:S04]  /*4160*/  UISETP.NE.AND.EX UP4, UPT, UR5, URZ, UPT, UP4 ;  /* 0x000000ff0500728c */ /* 0x000fc8000bf85340 */
[----:B------:R-:W1:Y:S08]  /*4170*/  LDC.64 R30, c[0x0][0x348] ;  /* 0x0000d200ff1e7b82 */ /* 0x000e700000000a00 */
[----:B------:R-:W3:Y:S08]  /*4180*/  LDC.64 R16, c[0x0][0xb10] ;  /* 0x0002c400ff107b82 */ /* 0x000ef00000000a00 */
[----:B------:R-:W1:Y:S08]  /*4190*/  LDC.64 R6, c[0x0][0xb18] ;  /* 0x0002c600ff067b82 */ /* 0x000e700000000a00 */
[----:B------:R-:W1:Y:S08]  /*41a0*/  LDC.64 R4, c[0x0][0xb28] ;  /* 0x0002ca00ff047b82 */ /* 0x000e700000000a00 */
[----:B--2-4-:R-:W1:Y:S02]  /*41b0*/  LDC R19, c[0x0][0x374] ;  /* 0x0000dd00ff137b82 */ /* 0x014e640000000800 */
.L_x_94:
[C---:B------:R-:W-:Y:S02]  /*41c0*/  LEA R0, R28.reuse, UR6, 0x3 ;  /* 0x000000061c007c11 */ /* 0x040fe4000f8e18ff */
[----:B------:R-:W-:Y:S02]  /*41d0*/  SHF.L.U32 R2, R27, 0x1f, RZ ;  /* 0x0000001f1b027819 */ /* 0x000fe400000006ff */
[----:B------:R-:W-:Y:S02]  /*41e0*/  LEA R20, R28, UR6, 0x4 ;  /* 0x000000061c147c11 */ /* 0x000fe4000f8e20ff */
[----:B--2---:R-:W2:Y:S02]  /*41f0*/  SYNCS.PHASECHK.TRANS64.TRYWAIT P0, [R0+URZ+0x80], R2 ;  /* 0x00008002000075a7 */ /* 0x004ea400080011ff */
[----:B--2---:R-:W-:Y:S05]  /*4200*/  @!P0 BRA `(.L_x_86) ;  /* 0x0000004000388947 */ /* 0x004fea0003800000 */
.L_x_163:
[----:B------:R-:W-:Y:S01]  /*4210*/  ISETP.GE.AND P0, PT, R40, 0x1, PT ;  /* 0x000000012800780c */ /* 0x000fe20003f06270 */
[----:B------:R-:W4:Y:S01]  /*4220*/  LDS.128 R20, [R20+0x110] ;  /* 0x0001100014147984 */ /* 0x000f220000000c00 */
[----:B--2---:R-:W-:Y:S01]  /*4230*/  VIADD R0, R0, 0x90 ;  /* 0x0000009000007836 */ /* 0x004fe20000000000 */
[----:B------:R-:W-:Y:S01]  /*4240*/  @!PT LDS RZ, [RZ] ;  /* 0x00000000fffff984 */ /* 0x000fe20000000800 */
[----:B------:R-:W-:Y:S01]  /*4250*/  @!PT LDS RZ, [RZ] ;  /* 0x00000000fffff984 */ /* 0x000fe20000000800 */
[----:B------:R-:W-:Y:S01]  /*4260*/  @!PT LDS RZ, [RZ] ;  /* 0x00000000fffff984 */ /* 0x000fe20000000800 */
[----:B------:R-:W-:Y:S01]  /*4270*/  @!PT LDS RZ, [RZ] ;  /* 0x00000000fffff984 */ /* 0x000fe20000000800 */
[----:B------:R2:W-:Y:S06]  /*4280*/  MEMBAR.ALL.CTA ;  /* 0x0000000000007992 */ /* 0x0005ec0000008000 */
[----:B--2---:R-:W2:Y:S01]  /*4290*/  FENCE.VIEW.ASYNC.S ;  /* 0x00000000000073c6 */ /* 0x004ea20000000000 */
[----:B------:R-:W-:Y:S04]  /*42a0*/  PRMT R0, RZ, 0x654, R0 ;  /* 0x00000654ff007816 */ /* 0x000fe80000000000 */
[----:B--2---:R2:W-:Y:S01]  /*42b0*/  SYNCS.ARRIVE.TRANS64.RED.A1T0 RZ, [R0+URZ], RZ ;  /* 0x000000ff00ff79a7 */ /* 0x0045e200081004ff */
[----:B----4-:R-:W-:Y:S11]  /*42c0*/  LOP3.LUT P3, RZ, R22, 0x1, RZ, 0xc0, !PT ;  /* 0x0000000116ff7812 */ /* 0x010ff6000786c0ff */
[----:B------:R-:W-:Y:S02]  /*42d0*/  @!UPT UIADD3 URZ, UPT, UPT, URZ, URZ, URZ ;  /* 0x000000fffffff290 */ /* 0x000fe4000fffe0ff */
[----:B------:R-:W-:Y:S02]  /*42e0*/  @P3 MOV R11, R20 ;  /* 0x00000014000b3202 */ /* 0x000fe40000000f00 */
[----:B------:R-:W-:Y:S01]  /*42f0*/  @P3 LOP3.LUT R10, R21, 0xffff, RZ, 0xc0, !PT ;  /* 0x0000ffff150a3812 */ /* 0x000fe200078ec0ff */
[----:B--2---:R-:W-:Y:S06]  /*4300*/  @!P0 BRA `(.L_x_87) ;  /* 0x0000000000a48947 */ /* 0x004fec0003800000 */
[-C--:B-1----:R-:W-:Y:S01]  /*4310*/  IMAD.HI.U32 R0, R19, R7.reuse, RZ ;  /* 0x0000000713007227 */ /* 0x082fe200078e00ff */
[----:B------:R-:W-:Y:S02]  /*4320*/  ISETP.NE.AND P0, PT, R6, 0x1, PT ;  /* 0x000000010600780c */ /* 0x000fe40003f05270 */
[----:B------:R-:W-:Y:S01]  /*4330*/  ISETP.NE.AND P2, PT, R40, 0x1, PT ;  /* 0x000000012800780c */ /* 0x000fe20003f45270 */
[----:B---3--:R-:W-:Y:S01]  /*4340*/  IMAD.HI.U32 R9, R24, R16, RZ ;  /* 0x0000001018097227 */ /* 0x008fe200078e00ff */
[----:B------:R-:W-:Y:S02]  /*4350*/  SHF.R.U32.HI R0, RZ, R18, R0 ;  /* 0x00000012ff007219 */ /* 0x000fe40000011600 */
[----:B------:R-:W-:Y:S01]  /*4360*/  ISETP.NE.AND P4, PT, R3, 0x1, PT ;  /* 0x000000010300780c */ /* 0x000fe20003f85270 */
[----:B------:R-:W-:Y:S01]  /*4370*/  IMAD.HI.U32 R13, R10, R7, RZ ;  /* 0x000000070a0d7227 */ /* 0x000fe200078e00ff */
[----:B------:R-:W-:Y:S02]  /*4380*/  SHF.R.U32.HI R9, RZ, R17, R9 ;  /* 0x00000011ff097219 */ /* 0x000fe40000011609 */
[----:B------:R-:W-:Y:S01]  /*4390*/  SEL R0, R19, R0, !P0 ;  /* 0x0000000013007207 */ /* 0x000fe20004000000 */
[----:B------:R-:W-:Y:S01]  /*43a0*/  IMAD.HI.U32 R12, R11, R16, RZ ;  /* 0x000000100b0c7227 */ /* 0x000fe200078e00ff */
[----:B------:R-:W-:Y:S03]  /*43b0*/  SEL R9, R24, R9, !P4 ;  /* 0x0000000918097207 */ /* 0x000fe60006000000 */
[-C--:B------:R-:W-:Y:S01]  /*43c0*/  IMAD.HI.U32 R8, R0, R4.reuse, RZ ;  /* 0x0000000400087227 */ /* 0x080fe200078e00ff */
[----:B------:R-:W-:Y:S03]  /*43d0*/  SHF.R.U32.HI R12, RZ, R17, R12 ;  /* 0x00000011ff0c7219 */ /* 0x000fe6000001160c */
[----:B------:R-:W-:Y:S01]  /*43e0*/  IMAD.HI.U32 R2, R9, R4, RZ ;  /* 0x0000000409027227 */ /* 0x000fe200078e00ff */
[-C--:B------:R-:W-:Y:S02]  /*43f0*/  @P2 SHF.R.U32.HI R0, RZ, R5.reuse, R8 ;  /* 0x00000005ff002219 */ /* 0x080fe40000011608 */
[----:B------:R-:W-:Y:S02]  /*4400*/  SHF.R.U32.HI R8, RZ, R18, R13 ;  /* 0x00000012ff087219 */ /* 0x000fe4000001160d */
[----:B------:R-:W-:Y:S01]  /*4410*/  @P2 SHF.R.U32.HI R9, RZ, R5, R2 ;  /* 0x00000005ff092219 */ /* 0x000fe20000011602 */
[----:B------:R-:W-:Y:S01]  /*4420*/  IMAD R0, R40, R0, RZ ;  /* 0x0000000028007224 */ /* 0x000fe200078e02ff */
[----:B------:R-:W-:Y:S02]  /*4430*/  SEL R8, R10, R8, !P0 ;  /* 0x000000080a087207 */ /* 0x000fe40004000000 */
[----:B------:R-:W-:Y:S01]  /*4440*/  SEL R2, R11, R12, !P4 ;  /* 0x0000000c0b027207 */ /* 0x000fe20006000000 */
[----:B------:R-:W-:Y:S01]  /*4450*/  IMAD R12, R40, R9, RZ ;  /* 0x00000009280c7224 */ /* 0x000fe200078e02ff */
[C---:B------:R-:W-:Y:S01]  /*4460*/  ISETP.GE.AND P0, PT, R8.reuse, R0, PT ;  /* 0x000000000800720c */ /* 0x040fe20003f06270 */
[----:B------:R-:W-:Y:S03]  /*4470*/  IMAD.HI.U32 R0, R8, R4, RZ ;  /* 0x0000000408007227 */ /* 0x000fe600078e00ff */
[----:B------:R-:W-:Y:S02]  /*4480*/  ISETP.GE.OR P0, PT, R2, R12, P0 ;  /* 0x0000000c0200720c */ /* 0x000fe40000706670 */
[-C--:B------:R-:W-:Y:S04]  /*4490*/  SHF.R.U32.HI R0, RZ, R5.reuse, R0 ;  /* 0x00000005ff007219 */ /* 0x080fe80000011600 */
[----:B------:R-:W-:Y:S05]  /*44a0*/  SEL R13, R8, R0, !P2 ;  /* 0x00000000080d7207 */ /* 0x000fea0005000000 */
[----:B------:R-:W-:Y:S02]  /*44b0*/  IMAD.MOV R12, RZ, RZ, -R13 ;  /* 0x000000ffff0c7224 */ /* 0x000fe400078e0a0d */
[----:B------:R-:W-:Y:S04]  /*44c0*/  @!P0 IMAD.HI.U32 R0, R2, R4, RZ ;  /* 0x0000000402008227 */ /* 0x000fe800078e00ff */
[----:B------:R-:W-:Y:S01]  /*44d0*/  IMAD R12, R40, R12, R8 ;  /* 0x0000000c280c7224 */ /* 0x000fe200078e0208 */
[----:B------:R-:W-:Y:S04]  /*44e0*/  @!P0 SHF.R.U32.HI R0, RZ, R5, R0 ;  /* 0x00000005ff008219 */ /* 0x000fe80000011600 */
[----:B------:R-:W-:Y:S04]  /*44f0*/  @!P0 SEL R0, R2, R0, !P2 ;  /* 0x0000000002008207 */ /* 0x000fe80005000000 */
[----:B------:R-:W-:Y:S01]  /*4500*/  @!P0 IADD3 R13, PT, PT, R13, -R0, RZ ;  /* 0x800000000d0d8210 */ /* 0x000fe20007ffe0ff */
[----:B------:R-:W-:Y:S01]  /*4510*/  @!P0 IMAD R0, R9, R12, R0 ;  /* 0x0000000c09008224 */ /* 0x000fe200078e0200 */
[----:B------:R-:W-:Y:S01]  /*4520*/  IADD3 R9, PT, PT, -R8, RZ, RZ ;  /* 0x000000ff08097210 */ /* 0x000fe20007ffe1ff */
[--C-:B------:R-:W-:Y:S02]  /*4530*/  IMAD.MOV R12, RZ, RZ, -R2.reuse ;  /* 0x000000ffff0c7224 */ /* 0x100fe400078e0a02 */
[----:B------:R-:W-:Y:S02]  /*4540*/  @!P0 IMAD R8, R13, R40, R2 ;  /* 0x000000280d088224 */ /* 0x000fe400078e0202 */
[----:B------:R-:W-:Y:S02]  /*4550*/  @!P0 IMAD.MOV.U32 R2, RZ, RZ, R0 ;  /* 0x000000ffff028224 */ /* 0x000fe400078e0000 */
[----:B------:R-:W-:Y:S02]  /*4560*/  IMAD R11, R3, R12, R11 ;  /* 0x0000000c030b7224 */ /* 0x000fe400078e020b */
[----:B------:R-:W-:Y:S02]  /*4570*/  IMAD R10, R6, R9, R10 ;  /* 0x00000009060a7224 */ /* 0x000fe400078e020a */
[----:B------:R-:W-:Y:S02]  /*4580*/  IMAD R11, R2, R3, R11 ;  /* 0x00000003020b7224 */ /* 0x000fe400078e020b */
[----:B------:R-:W-:Y:S02]  /*4590*/  IMAD R10, R8, R6, R10 ;  /* 0x00000006080a7224 */ /* 0x000fe400078e020a */
.L_x_87:
[----:B------:R-:W-:Y:S05]  /*45a0*/  BRA.U UP1, `(.L_x_88) ;  /* 0x0000000101107547 */ /* 0x000fea000b800000 */
[----:B------:R-:W-:Y:S04]  /*45b0*/  MOV R2, UR7 ;  /* 0x0000000700027c02 */ /* 0x000fe80008000f00 */
[----:B------:R-:W-:Y:S04]  /*45c0*/  SHF.L.U32 R2, R2, 0x1f, RZ ;  /* 0x0000001f02027819 */ /* 0x000fe800000006ff */
[----:B------:R-:W2:Y:S02]  /*45d0*/  SYNCS.PHASECHK.TRANS64.TRYWAIT P0, [UR6+0x78], R2 ;  /* 0x00007802ff0075a7 */ /* 0x000ea40008001106 */
[----:B--2---:R-:W-:Y:S05]  /*45e0*/  @!P0 BRA `(.L_x_89) ;  /* 0x0000003c00548947 */ /* 0x004fea0003800000 */
.L_x_88:
[----:B------:R-:W-:Y:S02]  /*45f0*/  R2UR UR11, R14 ;  /* 0x000000000e0b72ca */ /* 0x000fe400000e0000 */
[----:B------:R-:W-:Y:S02]  /*4600*/  R2UR UR10, R15 ;  /* 0x000000000f0a72ca */ /* 0x000fe400000e0000 */
[----:B------:R-:W-:Y:S04]  /*4610*/  ISETP.NE.U32.AND P2, PT, RZ, UR4, PT ;  /* 0x00000004ff007c0c */ /* 0x000fe8000bf45070 */
[----:B------:R-:W-:Y:S05]  /*4620*/  ISETP.NE.AND.EX P2, PT, RZ, UR5, PT, P2 ;  /* 0x00000005ff007c0c */ /* 0x000fea000bf45320 */
[----:B------:R-:W-:Y:S02]  /*4630*/  USHF.L.U32 UR11, UR11, 0x7, URZ ;  /* 0x000000070b0b7899 */ /* 0x000fe400080006ff */
[----:B------:R-:W-:Y:S01]  /*4640*/  USHF.L.U32 UR10, UR10, 0x6, URZ ;  /* 0x000000060a0a7899 */ /* 0x000fe200080006ff */
[----:B------:R-:W-:Y:S11]  /*4650*/  BRA.U !UP4, `(.L_x_90) ;  /* 0x000000010c347547 */ /* 0x000ff6000b800000 */
[----:B------:R-:W-:Y:S01]  /*4660*/  UPLOP3.LUT UP0, UPT, UPT, UPT, UP3, 0x80, 0x8 ;  /* 0x000000000008789c */ /* 0x000fe20003f0f030 */
[----:B--2---:R-:W-:Y:S02]  /*4670*/  HFMA2 R0, -RZ, RZ, 0, 5.9604644775390625e-08 ;  /* 0x00000001ff007431 */ /* 0x004fe400000001ff */
[----:B------:R-:W-:Y:S03]  /*4680*/  IMAD.MOV.U32 R92, RZ, RZ, 0x1 ;  /* 0x00000001ff5c7424 */ /* 0x000fe600078e00ff */
[----:B------:R-:W-:Y:S05]  /*4690*/  PLOP3.LUT P0, PT, PT, PT, UP0, 0x80, 0x8 ;  /* 0x000000000008781c */ /* 0x000fea0003f0f008 */
[----:B------:R-:W2:Y:S01]  /*46a0*/  @UP0 LDCU.64 UR14, c[0x0][0x888] ;  /* 0x00011100ff0e07ac */ /* 0x000ea20008000a00 */
[----:B------:R-:W-:Y:S07]  /*46b0*/  @UP0 UIMAD UR8, UR36, UR4, URZ ;  /* 0x00000004240802a4 */ /* 0x000fee000f8e02ff */
[----:B------:R-:W-:Y:S01]  /*46c0*/  @!P0 PRMT R92, R0, 0x7610, R92 ;  /* 0x00007610005c8816 */ /* 0x000fe2000000005c */
[----:B--2---:R-:W-:Y:S03]  /*46d0*/  @UP0 UIMAD.WIDE UR14, UR8, 0x4, UR14 ;  /* 0x00000004080e08a5 */ /* 0x004fe6000f8e020e */
[----:B------:R-:W2:Y:S03]  /*46e0*/  @!UP0 LDCU UR8, c[0x0][0x880] ;  /* 0x00011000ff0887ac */ /* 0x000ea60008000800 */
[----:B------:R-:W-:Y:S01]  /*46f0*/  IMAD.U32 R8, RZ, RZ, UR14 ;  /* 0x0000000eff087e24 */ /* 0x000fe2000f8e00ff */
[----:B------:R-:W-:Y:S05]  /*4700*/  MOV R9, UR15 ;  /* 0x0000000f00097c02 */ /* 0x000fea0008000f00 */
[----:B-----5:R4:W5:Y:S02]  /*4710*/  @P0 LDG.E R49, desc[UR46][R8.64] ;  /* 0x0000002e08310981 */ /* 0x020964000c1e1900 */
[----:B--2-4-:R-:W-:Y:S07]  /*4720*/  @!P0 IMAD.U32 R49, RZ, RZ, UR8 ;  /* 0x00000008ff318e24 */ /* 0x014fee000f8e00ff */
.L_x_90:
[----:B-----5:R-:W-:Y:S01]  /*4730*/  @!P2 FSETP.EQ.AND P0, PT, R49, RZ, PT ;  /* 0x000000ff3100a20b */ /* 0x020fe20003f02000 */
[----:B------:R-:W-:Y:S01]  /*4740*/  @!UPT UIADD3 URZ, UPT, UPT, URZ, URZ, URZ ;  /* 0x000000fffffff290 */ /* 0x000fe2000fffe0ff */
[----:B------:R-:W-:Y:S11]  /*4750*/  @!P2 BRA `(.L_x_91) ;  /* 0x000000000014a947 */ /* 0x000ff60003800000 */
[----:B------:R-:W-:Y:S02]  /*4760*/  LOP3.LUT P2, RZ, R92, 0xff, RZ, 0xc0, !PT ;  /* 0x000000ff5cff7812 */ /* 0x000fe4000784c0ff */
[----:B------:R-:W-:Y:S04]  /*4770*/  PLOP3.LUT P0, PT, PT, PT, UP0, 0x80, 0x8 ;  /* 0x000000000008781c */ /* 0x000fe80003f0f008 */
[----:B------:R-:W-:Y:S07]  /*4780*/  PLOP3.LUT P0, PT, P0, PT, PT, 0x8, 0x80 ;  /* 0x000000000080781c */ /* 0x000fee000070e170 */
[----:B------:R-:W-:Y:S11]  /*4790*/  @P2 FSETP.EQ.AND P0, PT, R49, RZ, PT ;  /* 0x000000ff3100220b */ /* 0x000ff60003f02000 */
[----:B------:R-:W-:Y:S02]  /*47a0*/  @!UPT UIADD3 URZ, UPT, UPT, URZ, URZ, URZ ;  /* 0x000000fffffff290 */ /* 0x000fe4000fffe0ff */
.L_x_91:
[----:B------:R-:W-:Y:S01]  /*47b0*/  ULEA UR15, UR13, UR6, 0x3 ;  /* 0x000000060d0f7291 */ /* 0x000fe2000f8e18ff */
[----:B------:R-:W-:Y:S02]  /*47c0*/  SHF.L.U32 R9, R29, 0x1f, RZ ;  /* 0x0000001f1d097819 */ /* 0x000fe400000006ff */
[----:B------:R-:W-:Y:S04]  /*47d0*/  ELECT P4, URZ, PT ;  /* 0x0000000000ff782f */ /* 0x000fe80003880000 */
[----:B------:R-:W-:Y:S02]  /*47e0*/  PLOP3.LUT P4, PT, P0, P4, PT, 0xf2, 0x2f ;  /* 0x00000000002f781c */ /* 0x000fe40000789e72 */
[----:B------:R-:W4:Y:S11]  /*47f0*/  SYNCS.PHASECHK.TRANS64.TRYWAIT P2, [UR15+0x58], R9 ;  /* 0x00005809ff0075a7 */ /* 0x000f36000804110f */
[----:B-1----:R-:W-:Y:S05]  /*4800*/  @!P4 IADD3 R8, P0, PT, R30, 0x580, RZ ;  /* 0x000005801e08c810 */ /* 0x002fea0007f1e0ff */
[----:B--2---:R-:W-:Y:S01]  /*4810*/  @!P4 IMAD.X R2, RZ, RZ, R31, P0 ;  /* 0x000000ffff02c224 */ /* 0x004fe200000e061f */
[----:B----4-:R-:W-:Y:S07]  /*4820*/  @!P2 BRA `(.L_x_92) ;  /* 0x0000003800dca947 */ /* 0x010fee0003800000 */
.L_x_166:
[----:B------:R-:W2:Y:S01]  /*4830*/  LDC.64 R12, c[0x0][0xb18] ;  /* 0x0002c600ff0c7b82 */ /* 0x000ea20000000a00 */
[----:B------:R-:W-:Y:S01]  /*4840*/  @!P4 R2UR UR8, R2 ;  /* 0x000000000208c2ca */ /* 0x000fe200000e0000 */
[----:B------:R-:W-:Y:S01]  /*4850*/  VOTEU.ALL UP2, P4 ;  /* 0x0000000000ff7886 */ /* 0x000fe20002040000 */
[----:B------:R-:W-:Y:S01]  /*4860*/  @!P4 R2UR UR9, R8 ;  /* 0x000000000809c2ca */ /* 0x000fe200000e0000 */
[----:B------:R-:W-:Y:S01]  /*4870*/  VOTEU.ALL UP1, P4 ;  /* 0x0000000000ff7886 */ /* 0x000fe20002020000 */
[----:B-1----:R-:W-:Y:S03]  /*4880*/  @!P4 IMAD.MOV.U32 R0, RZ, RZ, 0x2000 ;  /* 0x00002000ff00c424 */ /* 0x002fe600078e00ff */
[----:B------:R-:W1:Y:S01]  /*4890*/  @!P1 LDC R2, c[0x0][0xb0c] ;  /* 0x0002c300ff029b82 */ /* 0x000e620000000800 */
[----:B------:R-:W-:Y:S01]  /*48a0*/  UMOV UR20, 0x0 ;  /* 0x0000000000147882 */ /* 0x000fe20000000000 */
[----:B------:R-:W-:Y:S01]  /*48b0*/  UMOV UR21, 0x10000000 ;  /* 0x1000000000157882 */ /* 0x000fe20000000000 */
[----:B------:R-:W-:Y:S01]  /*48c0*/  UMOV UR12, UR36 ;  /* 0x00000024000c7c82 */ /* 0x000fe20008000000 */
[----:B------:R-:W-:Y:S01]  /*48d0*/  UIADD3 UR14, UPT, UPT, UR13, 0x1, URZ ;  /* 0x000000010d0e7890 */ /* 0x000fe2000fffe0ff */
[----:B------:R-:W-:Y:S01]  /*48e0*/  @P3 SHF.R.U32.HI R26, RZ, 0x10, R21 ;  /* 0x00000010ff1a3819 */ /* 0x000fe20000011615 */
[----:B------:R-:W-:Y:S02]  /*48f0*/  VIADD R28, R28, 0x1 ;  /* 0x000000011c1c7836 */ /* 0x000fe40000000000 */
[----:B------:R-:W-:Y:S01]  /*4900*/  IMAD.U32 R9, RZ, RZ, UR8 ;  /* 0x00000008ff097e24 */ /* 0x000fe2000f8e00ff */
[----:B------:R-:W-:Y:S01]  /*4910*/  @!UP2 ULEA UR8, UR13, UR6, 0xd ;  /* 0x000000060d08a291 */ /* 0x000fe2000f8e68ff */
[----:B------:R-:W-:Y:S01]  /*4920*/  IMAD.U32 R8, RZ, RZ, UR9 ;  /* 0x00000009ff087e24 */ /* 0x000fe2000f8e00ff */
[----:B------:R-:W-:Y:S02]  /*4930*/  UIADD3 UR9, UPT, UPT, UR15, 0x40, URZ ;  /* 0x000000400f097890 */ /* 0x000fe4000fffe0ff */
[----:B------:R-:W-:Y:S01]  /*4940*/  @!P4 R2UR UR19, R9 ;  /* 0x000000000913c2ca */ /* 0x000fe200000e0000 */
[----:B------:R-:W-:Y:S01]  /*4950*/  @!UP2 UIADD3 UR8, UPT, UPT, UR8, 0x200, URZ ;  /* 0x000002000808a890 */ /* 0x000fe2000fffe0ff */
[----:B------:R-:W-:Y:S01]  /*4960*/  @!P4 R2UR UR18, R8 ;  /* 0x000000000812c2ca */ /* 0x000fe200000e0000 */
[----:B------:R-:W-:Y:S01]  /*4970*/  UISETP.NE.AND UP5, UPT, UR14, 0x3, UPT ;  /* 0x000000030e00788c */ /* 0x000fe2000bfa5270 */
[----:B------:R-:W4:Y:S01]  /*4980*/  LDC.64 R8, c[0x0][0xb10] ;  /* 0x0002c400ff087b82 */ /* 0x000f220000000a00 */
[----:B------:R-:W-:Y:S02]  /*4990*/  UPRMT UR16, UR37, 0x654, UR9 ;  /* 0x0000065425107896 */ /* 0x000fe40008000009 */
[----:B------:R-:W-:Y:S02]  /*49a0*/  USEL UR17, URZ, 0x1, UP5 ;  /* 0x00000001ff117887 */ /* 0x000fe4000a800000 */
[----:B------:R-:W-:Y:S04]  /*49b0*/  USEL UR14, UR14, URZ, UP5 ;  /* 0x000000ff0e0e7287 */ /* 0x000fe8000a800000 */
[----:B------:R-:W-:Y:S01]  /*49c0*/  ULEA UR13, UR14, UR6, 0x3 ;  /* 0x000000060e0d7291 */ /* 0x000fe2000f8e18ff */
[----:B------:R-:W-:Y:S01]  /*49d0*/  LOP3.LUT R29, R29, UR17, RZ, 0x3c, !PT ;  /* 0x000000111d1d7c12 */ /* 0x000fe2000f8e3cff */
[----:B------:R1:W-:Y:S01]  /*49e0*/  @!UP1 UTMALDG.3D [UR8], [UR18], desc[UR20] ;  /* 0x00001408120095b4 */ /* 0x0003e20008011000 */
[----:B------:R5:W-:Y:S02]  /*49f0*/  @!P4 SYNCS.ARRIVE.TRANS64.RED.A0TR RZ, [UR15+0x40], R0 ;  /* 0x00004000ffffc9a7 */ /* 0x000be4000830040f */
[----:B------:R-:W-:Y:S01]  /*4a00*/  SHF.L.U32 R14, R29, 0x1f, RZ ;  /* 0x0000001f1d0e7819 */ /* 0x000fe200000006ff */
[C---:B----4-:R-:W-:Y:S01]  /*4a10*/  @!P1 IMAD.HI.U32 R8, R11.reuse, R8, RZ ;  /* 0x000000080b089227 */ /* 0x050fe200078e00ff */
[----:B--2---:R-:W-:Y:S02]  /*4a20*/  @!P1 ISETP.NE.AND P0, PT, R12, 0x1, PT ;  /* 0x000000010c00980c */ /* 0x004fe40003f05270 */
[----:B-1----:R-:W-:Y:S01]  /*4a30*/  @!P1 ISETP.NE.AND P2, PT, R2, 0x1, PT ;  /* 0x000000010200980c */ /* 0x002fe20003f45270 */
[----:B------:R-:W-:Y:S01]  /*4a40*/  SYNCS.ARRIVE.TRANS64.RED.A1T0 RZ, [UR16], RZ ;  /* 0x000000ffffff79a7 */ /* 0x000fe20008100410 */
[C---:B------:R-:W-:Y:S01]  /*4a50*/  @!P1 IMAD.HI.U32 R13, R10.reuse, R13, RZ ;  /* 0x0000000d0a0d9227 */ /* 0x040fe200078e00ff */
[----:B------:R-:W-:Y:S04]  /*4a60*/  @!P1 SHF.R.U32.HI R8, RZ, R9, R8 ;  /* 0x00000009ff089219 */ /* 0x000fe80000011608 */
[----:B------:R-:W-:Y:S01]  /*4a70*/  @!P1 SEL R8, R11, R8, !P2 ;  /* 0x000000080b089207 */ /* 0x000fe20005000000 */
[----:B------:R-:W1:Y:S01]  /*4a80*/  SYNCS.PHASECHK.TRANS64.TRYWAIT P5, [UR13+0x58], R14 ;  /* 0x0000580eff0075a7 */ /* 0x000e6200080a110d */
[----:B-----5:R-:W2:Y:S02]  /*4a90*/  @!P1 LDC R0, c[0x0][0xb20] ;  /* 0x0002c800ff009b82 */ /* 0x020ea40000000800 */
[----:B--2---:R-:W-:Y:S04]  /*4aa0*/  @!P1 SHF.R.U32.HI R0, RZ, R0, R13 ;  /* 0x00000000ff009219 */ /* 0x004fe8000001160d */
[----:B------:R-:W-:Y:S05]  /*4ab0*/  @!P1 SEL R9, R10, R0, !P0 ;  /* 0x000000000a099207 */ /* 0x000fea0004000000 */
[----:B------:R-:W-:Y:S02]  /*4ac0*/  @!P1 IMAD.IADD R0, R9, 0x1, -R8 ;  /* 0x0000000109009824 */ /* 0x000fe400078e0a08 */
[----:B------:R-:W-:Y:S02]  /*4ad0*/  @!P1 IMAD.IADD R8, R8, 0x1, -R9 ;  /* 0x0000000108089824 */ /* 0x000fe400078e0a09 */
[----:B------:R-:W-:Y:S02]  /*4ae0*/  @!P1 IMAD R11, R0, R2, R11 ;  /* 0x00000002000b9224 */ /* 0x000fe400078e020b */
[----:B------:R-:W-:Y:S01]  /*4af0*/  @!P1 IMAD R10, R8, R12, R10 ;  /* 0x0000000c080a9224 */ /* 0x000fe200078e020a */
[----:B-1----:R-:W-:Y:S06]  /*4b00*/  @!P5 BRA `(.L_x_93) ;  /* 0x00000038003cd947 */ /* 0x002fec0003800000 */
.L_x_168:
[----:B------:R-:W-:Y:S01]  /*4b10*/  @!P4 IADD3 R2, P0, PT, R30, 0x580, RZ ;  /* 0x000005801e02c810 */ /* 0x000fe20007f1e0ff */
[----:B------:R-:W-:Y:S01]  /*4b20*/  UMOV UR18, 0x0 ;  /* 0x0000000000127882 */ /* 0x000fe20000000000 */
[----:B------:R-:W-:Y:S01]  /*4b30*/  UMOV UR19, 0x10000000 ;  /* 0x1000000000137882 */ /* 0x000fe20000000000 */
[----:B------:R-:W-:Y:S01]  /*4b40*/  VOTEU.ALL UP1, P4 ;  /* 0x0000000000ff7886 */ /* 0x000fe20002020000 */
[----:B------:R-:W-:Y:S01]  /*4b50*/  @!P4 R2UR UR9, R2 ;  /* 0x000000000209c2ca */ /* 0x000fe200000e0000 */
[----:B-1----:R-:W-:Y:S01]  /*4b60*/  @!P4 IMAD.X R0, RZ, RZ, R31, P0 ;  /* 0x000000ffff00c224 */ /* 0x002fe200000e061f */
[----:B------:R-:W-:Y:S01]  /*4b70*/  UMOV UR12, UR36 ;  /* 0x00000024000c7c82 */ /* 0x000fe20008000000 */
[----:B------:R-:W-:Y:S01]  /*4b80*/  @P3 R2UR UR36, R26 ;  /* 0x000000001a2432ca */ /* 0x000fe200000e0000 */
[----:B------:R-:W-:Y:S01]  /*4b90*/  @!UP1 ULEA UR15, UR14, UR6, 0xd ;  /* 0x000000060e0f9291 */ /* 0x000fe2000f8e68ff */
[----:B------:R-:W-:Y:S01]  /*4ba0*/  ISETP.NE.AND P0, PT, R28, 0x2, PT ;  /* 0x000000021c00780c */ /* 0x000fe20003f05270 */
[----:B------:R-:W-:Y:S01]  /*4bb0*/  @!UP1 UIADD3 UR10, UPT, UPT, UR10, 0x20, URZ ;  /* 0x000000200a0a9890 */ /* 0x000fe2000fffe0ff */
[----:B------:R-:W-:Y:S01]  /*4bc0*/  @!P4 R2UR UR8, R0 ;  /* 0x000000000008c2ca */ /* 0x000fe200000e0000 */
[----:B------:R-:W-:Y:S01]  /*4bd0*/  IMAD.IADD R15, R10, 0x1, R90 ;  /* 0x000000010a0f7824 */ /* 0x000fe200078e025a */
[----:B------:R-:W-:Y:S01]  /*4be0*/  SEL R0, RZ, 0x1, P0 ;  /* 0x00000001ff007807 */ /* 0x000fe20000000000 */
[----:B------:R-:W-:Y:S01]  /*4bf0*/  IMAD.IADD R14, R11, 0x1, R91 ;  /* 0x000000010b0e7824 */ /* 0x000fe200078e025b */
[----:B------:R-:W-:Y:S02]  /*4c00*/  SEL R28, R28, RZ, P0 ;  /* 0x000000ff1c1c7207 */ /* 0x000fe40000000000 */
[----:B------:R-:W-:Y:S01]  /*4c10*/  IMAD.U32 R8, RZ, RZ, UR9 ;  /* 0x00000009ff087e24 */ /* 0x000fe2000f8e00ff */
[----:B------:R-:W-:Y:S01]  /*4c20*/  UIADD3 UR9, UPT, UPT, UR13, 0x40, URZ ;  /* 0x000000400d097890 */ /* 0x000fe2000fffe0ff */
[----:B------:R-:W-:Y:S03]  /*4c30*/  LOP3.LUT R27, R27, R0, RZ, 0x3c, !PT ;  /* 0x000000001b1b7212 */ /* 0x000fe600078e3cff */
[----:B------:R-:W-:Y:S02]  /*4c40*/  @!P4 R2UR UR16, R8 ;  /* 0x000000000810c2ca */ /* 0x000fe400000e0000 */
[----:B------:R-:W-:Y:S01]  /*4c50*/  IMAD.U32 R9, RZ, RZ, UR8 ;  /* 0x00000008ff097e24 */ /* 0x000fe2000f8e00ff */
[----:B------:R-:W-:Y:S01]  /*4c60*/  @!UP1 UIADD3 UR8, UPT, UPT, UR15, 0x200, URZ ;  /* 0x000002000f089890 */ /* 0x000fe2000fffe0ff */
[----:B------:R-:W-:Y:S01]  /*4c70*/  VOTEU.ALL UP1, P4 ;  /* 0x0000000000ff7886 */ /* 0x000fe20002020000 */
[----:B------:R-:W-:Y:S02]  /*4c80*/  UPRMT UR15, UR37, 0x654, UR9 ;  /* 0x00000654250f7896 */ /* 0x000fe40008000009 */
[----:B------:R-:W-:Y:S11]  /*4c90*/  @!P4 R2UR UR17, R9 ;  /* 0x000000000911c2ca */ /* 0x000ff600000e0000 */
[----:B------:R-:W-:Y:S02]  /*4ca0*/  @!UPT UIADD3 URZ, UPT, UPT, URZ, URZ, URZ ;  /* 0x000000fffffff290 */ /* 0x000fe4000fffe0ff */
[----:B------:R2:W-:Y:S01]  /*4cb0*/  @!UP1 UTMALDG.3D [UR8], [UR16], desc[UR18] ;  /* 0x00001208100095b4 */ /* 0x0005e20008011000 */
[----:B------:R2:W-:Y:S01]  /*4cc0*/  @!P4 SYNCS.ARRIVE.TRANS64.RED.A0TR RZ, [UR13+0x40], R25 ;  /* 0x00004019ffffc9a7 */ /* 0x0005e2000830040d */
[----:B------:R-:W-:Y:S04]  /*4cd0*/  UIADD3 UR13, UPT, UPT, UR14, 0x1, URZ ;  /* 0x000000010e0d7890 */ /* 0x000fe8000fffe0ff */
[----:B------:R-:W-:Y:S04]  /*4ce0*/  UISETP.NE.AND UP1, UPT, UR13, 0x3, UPT ;  /* 0x000000030d00788c */ /* 0x000fe8000bf25270 */
[----:B------:R-:W-:Y:S02]  /*4cf0*/  USEL UR14, URZ, 0x1, UP1 ;  /* 0x00000001ff0e7887 */ /* 0x000fe40008800000 */
[----:B------:R-:W-:Y:S02]  /*4d00*/  USEL UR13, UR13, URZ, UP1 ;  /* 0x000000ff0d0d7287 */ /* 0x000fe40008800000 */
[----:B------:R-:W-:Y:S02]  /*4d10*/  UPLOP3.LUT UP1, UPT, UPT, UPT, UPT, 0x80, 0x8 ;  /* 0x000000000008789c */ /* 0x000fe40003f2f070 */
[----:B------:R-:W-:Y:S01]  /*4d20*/  LOP3.LUT R29, R29, UR14, RZ, 0x3c, !PT ;  /* 0x0000000e1d1d7c12 */ /* 0x000fe2000f8e3cff */
[----:B------:R-:W-:Y:S01]  /*4d30*/  SYNCS.ARRIVE.TRANS64.RED.A1T0 RZ, [UR15], RZ ;  /* 0x000000ffffff79a7 */ /* 0x000fe2000810040f */
[----:B------:R-:W-:Y:S07]  /*4d40*/  @P3 BRA `(.L_x_94) ;  /* 0xfffffff4001c3947 */ /* 0x000fee000383ffff */
[----:B------:R-:W-:Y:S01]  /*4d50*/  UIADD3 UR6, UPT, UPT, UR6, 0x58, URZ ;  /* 0x0000005806067890 */ /* 0x000fe2000fffe0ff */
[----:B------:R-:W-:-:S03]  /*4d60*/  SHF.L.U32 R2, R29, 0x1f, RZ ;  /* 0x0000001f1d027819 */ /* 0x000fc600000006ff */
[----:B------:R-:W-:-:S09]  /*4d70*/  ULEA UR4, UR13, UR6, 0x3 ;  /* 0x000000060d047291 */ /* 0x000fd2000f8e18ff */
[----:B------:R-:W1:Y:S02]  /*4d80*/  SYNCS.PHASECHK.TRANS64.TRYWAIT P0, [UR4], R2 ;  /* 0x00000002ff0075a7 */ /* 0x000e640008001104 */
[----:B-1----:R-:W-:Y:S05]  /*4d90*/  @!P0 BRA `(.L_x_95) ;  /* 0x0000003400b08947 */ /* 0x002fea0003800000 */
.L_x_170:
        /* <DEDUP_REMOVED lines=9> */
.L_x_172:
[----:B------:R-:W-:-:S04]  /*4e30*/  UIADD3 UR5, UPT, UPT, UR5, 0x1, URZ ;  /* 0x0000000105057890 */ /* 0x000fc8000fffe0ff */
[----:B------:R-:W-:-:S04]  /*4e40*/  UISETP.NE.AND UP0, UPT, UR5, 0x3, UPT ;  /* 0x000000030500788c */ /* 0x000fc8000bf05270 */
[----:B------:R-:W-:Y:S02]  /*4e50*/  USEL UR4, URZ, 0x1, UP0 ;  /* 0x00000001ff047887 */ /* 0x000fe40008000000 */
[----:B------:R-:W-:-:S04]  /*4e60*/  USEL UR5, UR5, URZ, UP0 ;  /* 0x000000ff05057287 */ /* 0x000fc80008000000 */
[----:B------:R-:W-:Y:S01]  /*4e70*/  ULEA UR5, UR5, UR6, 0x3 ;  /* 0x0000000605057291 */ /* 0x000fe2000f8e18ff */
[----:B-1----:R-:W-:-:S04]  /*4e80*/  LOP3.LUT R2, R29, UR4, RZ, 0x3c, !PT ;  /* 0x000000041d027c12 */ /* 0x002fc8000f8e3cff */
[----:B------:R-:W-:Y:S01]  /*4e90*/  SHF.L.U32 R2, R2, 0x1f, RZ ;  /* 0x0000001f02027819 */ /* 0x000fe200000006ff */
[----:B------:R-:W-:-:S07]  /*4ea0*/  IMAD.U32 R0, RZ, RZ, UR5 ;  /* 0x00000005ff007e24 */ /* 0x000fce000f8e00ff */
.L_x_97:
[----:B-1----:R1:W4:Y:S02]  /*4eb0*/  SYNCS.PHASECHK.TRANS64.TRYWAIT P0, [R0+URZ], R2 ;  /* 0x00000002000075a7 */ /* 0x00232400080011ff */
[----:B----4-:R-:W-:Y:S05]  /*4ec0*/  @!P0 NANOSLEEP.SYNCS 0x989680 ;  /* 0x009896800000895d */ /* 0x010fea0003900000 */
[----:B------:R-:W4:Y:S02]  /*4ed0*/  @!P0 SYNCS.PHASECHK.TRANS64 P0, [R0+URZ], R2 ;  /* 0x00000002000085a7 */ /* 0x000f2400080010ff */
[----:B--2-4-:R-:W-:Y:S05]  /*4ee0*/  @P0 EXIT ;  /* 0x000000000000094d */ /* 0x014fea0003800000 */
[----:B------:R-:W-:Y:S05]  /*4ef0*/  BRA `(.L_x_97) ;  /* 0xfffffffc00ec7947 */ /* 0x000fea000383ffff */
.L_x_85:
[----:B------:R-:W-:-:S06]  /*4f00*/  UISETP.GE.AND UP1, UPT, UR10, 0x4, UPT ;  /* 0x000000040a00788c */ /* 0x000fcc000bf26270 */
[----:B------:R-:W-:-:S13]  /*4f10*/  PLOP3.LUT P0, PT, PT, PT, UP1, 0x80, 0x8 ;  /* 0x000000000008781c */ /* 0x000fda0003f0f018 */
[----:B------:R-:W-:Y:S05]  /*4f20*/  @!P0 EXIT ;  /* 0x000000000000894d */ /* 0x000fea0003800000 */
[----:B------:R-:W-:Y:S01]  /*4f30*/  BAR.SYNC.DEFER_BLOCKING 0x6, 0xa0 ;  /* 0x0182800000007b1d */ /* 0x000fe20000010000 */
[C---:B------:R-:W-:Y:S01]  /*4f40*/  IMAD.SHL.U32 R2, R97.reuse, 0x20, RZ ;  /* 0x0000002061027824 */ /* 0x040fe200078e00ff */
[C---:B------:R-:W-:Y:S01]  /*4f50*/  LOP3.LUT R98, R97.reuse, 0x2, RZ, 0xc0, !PT ;  /* 0x0000000261627812 */ /* 0x040fe200078ec0ff */
[C---:B------:R-:W-:Y:S01]  /*4f60*/  IMAD.SHL.U32 R103, R97.reuse, 0x4, RZ ;  /* 0x0000000461677824 */ /* 0x040fe200078e00ff */
[C---:B------:R-:W-:Y:S01]  /*4f70*/  LOP3.LUT R104, R97.reuse, 0x60, RZ, 0xc0, !PT ;  /* 0x0000006061687812 */ /* 0x040fe200078ec0ff */
[C---:B------:R-:W-:Y:S01]  /*4f80*/  IMAD.U32 R46, R97.reuse, 0x10000, RZ ;  /* 0x00010000612e7824 */ /* 0x040fe200078e00ff */
[----:B------:R-:W-:Y:S02]  /*4f90*/  UMOV UR48, 0x400 ;  /* 0x0000040000307882 */ /* 0x000fe40000000000 */
[----:B------:R-:W1:Y:S01]  /*4fa0*/  LDC R95, c[0x0][0x370] ;  /* 0x0000dc00ff5f7b82 */ /* 0x000e620000000800 */
[----:B------:R-:W-:Y:S01]  /*4fb0*/  ULEA UR48, UR37, UR48, 0x18 ;  /* 0x0000003025307291 */ /* 0x000fe2000f8ec0ff */
[----:B------:R-:W-:Y:S01]  /*4fc0*/  LOP3.LUT R3, R2, 0xc0, RZ, 0xc0, !PT ;  /* 0x000000c002037812 */ /* 0x000fe200078ec0ff */
[----:B------:R-:W-:Y:S01]  /*4fd0*/  IMAD.MOV.U32 R45, RZ, RZ, RZ ;  /* 0x000000ffff2d7224 */ /* 0x000fe200078e00ff */
[----:B------:R-:W-:Y:S01]  /*4fe0*/  LOP3.LUT R97, R97, 0x4, RZ, 0xc0, !PT ;  /* 0x0000000461617812 */ /* 0x000fe200078ec0ff */
[----:B------:R-:W-:Y:S01]  /*4ff0*/  UIADD3 UR52, UPT, UPT, UR48, 0x200, URZ ;  /* 0x0000020030347890 */ /* 0x000fe2000fffe0ff */
[----:B------:R-:W-:-:S02]  /*5000*/  LOP3.LUT R103, R3, 0x18, R103, 0xf8, !PT ;  /* 0x0000001803677812 */ /* 0x000fc400078ef867 */
[----:B------:R-:W-:Y:S01]  /*5010*/  CS2R R100, SRZ ;  /* 0x0000000000647805 */ /* 0x000fe2000001ff00 */
[----:B------:R-:W2:Y:S01]  /*5020*/  LDC R42, c[0x0][0xb0c] ;  /* 0x0002c300ff2a7b82 */ /* 0x000ea20000000800 */
[----:B------:R-:W-:Y:S01]  /*5030*/  LOP3.LUT R46, R46, 0x600000, RZ, 0xc0, !PT ;  /* 0x006000002e2e7812 */ /* 0x000fe200078ec0ff */
[----:B------:R-:W-:Y:S01]  /*5040*/  IMAD.MOV.U32 R108, RZ, RZ, RZ ;  /* 0x000000ffff6c7224 */ /* 0x000fe200078e00ff */
[----:B------:R-:W-:Y:S01]  /*5050*/  IADD3 R102, PT, PT, -R97, 0x2, RZ ;  /* 0x0000000261667810 */ /* 0x000fe20007ffe1ff */
[----:B------:R-:W-:Y:S01]  /*5060*/  IMAD.MOV R98, RZ, RZ, -R98 ;  /* 0x000000ffff627224 */ /* 0x000fe200078e0a62 */
[----:B------:R-:W-:Y:S01]  /*5070*/  LOP3.LUT R103, R103, 0xf20, R2, 0xf8, !PT ;  /* 0x00000f2067677812 */ /* 0x000fe200078ef802 */
[----:B------:R-:W-:Y:S01]  /*5080*/  IMAD.MOV R97, RZ, RZ, -R97 ;  /* 0x000000ffff617224 */ /* 0x000fe200078e0a61 */
[----:B------:R-:W3:Y:S01]  /*5090*/  LDCU.64 UR54, c[0x0][0x348] ;  /* 0x00006900ff3677ac */ /* 0x000ee20008000a00 */
[----:B------:R-:W4:Y:S01]  /*50a0*/  LDC R93, c[0x0][0xb20] ;  /* 0x0002c800ff5d7b82 */ /* 0x000f220000000800 */
[----:B------:R-:W3:Y:S01]  /*50b0*/  LDS R0, [UR48+0x130] ;  /* 0x00013030ff007984 */ /* 0x000ee20008000800 */
[----:B------:R-:W-:Y:S01]  /*50c0*/  IMAD.SHL.U32 R102, R102, 0x10, RZ ;  /* 0x0000001066667824 */ /* 0x000fe200078e00ff */
[----:B------:R-:W-:Y:S01]  /*50d0*/  LEA R103, R103, UR52, 0x1 ;  /* 0x0000003467677c11 */ /* 0x000fe2000f8e08ff */
[----:B------:R-:W-:Y:S01]  /*50e0*/  UMOV UR51, 0x1 ;  /* 0x0000000100337882 */ /* 0x000fe20000000000 */
[----:B------:R-:W-:Y:S01]  /*50f0*/  UMOV UR56, URZ ;  /* 0x000000ff00387c82 */ /* 0x000fe20008000000 */
[----:B------:R-:W1:Y:S02]  /*5100*/  LDCU.64 UR38, c[0x0][0x888] ;  /* 0x00011100ff2677ac */ /* 0x000e640008000a00 */
[----:B------:R-:W1:Y:S01]  /*5110*/  LDC R41, c[0x0][0xb30] ;  /* 0x0002cc00ff297b82 */ /* 0x000e620000000800 */
[----:B------:R-:W1:Y:S01]  /*5120*/  LDCU.64 UR44, c[0x0][0x890] ;  /* 0x00011200ff2c77ac */ /* 0x000e620008000a00 */
[----:B------:R-:W-:Y:S01]  /*5130*/  UMOV UR50, URZ ;  /* 0x000000ff00327c82 */ /* 0x000fe20008000000 */
[----:B------:R-:W-:-:S05]  /*5140*/  UMOV UR49, URZ ;  /* 0x000000ff00317c82 */ /* 0x000fca0008000000 */
[----:B------:R-:W1:Y:S08]  /*5150*/  LDC.64 R88, c[0x0][0xb10] ;  /* 0x0002c400ff587b82 */ /* 0x000e700000000a00 */
[----:B------:R-:W1:Y:S08]  /*5160*/  LDC.64 R38, c[0x0][0xb18] ;  /* 0x0002c600ff267b82 */ /* 0x000e700000000a00 */
[----:B------:R-:W1:Y:S08]  /*5170*/  LDC.64 R36, c[0x0][0xb28] ;  /* 0x0002ca00ff247b82 */ /* 0x000e700000000a00 */
[----:B------:R-:W1:Y:S01]  /*5180*/  LDC.64 R86, c[0x0][0x8b0] ;  /* 0x00022c00ff567b82 */ /* 0x000e620000000a00 */
[----:B---3--:R-:W-:-:S07]  /*5190*/  IMAD.IADD R46, R0, 0x1, R46 ;  /* 0x00000001002e7824 */ /* 0x008fce00078e022e */
[----:B------:R-:W3:Y:S08]  /*51a0*/  LDC.64 R84, c[0x0][0x8a8] ;  /* 0x00022a00ff547b82 */ /* 0x000ef00000000a00 */
[----:B--2-4-:R-:W1:Y:S02]  /*51b0*/  LDC R94, c[0x0][0x374] ;  /* 0x0000dd00ff5e7b82 */ /* 0x014e640000000800 */
.L_x_128:
[----:B------:R-:W-:Y:S02]  /*51c0*/  LEA R0, R108, UR48, 0x3 ;  /* 0x000000306c007c11 */ /* 0x000fe4000f8e18ff */
[----:B------:R-:W-:Y:S02]  /*51d0*/  SHF.L.U32 R2, R100, 0x1f, RZ ;  /* 0x0000001f64027819 */ /* 0x000fe400000006ff */
[----:B------:R-:W-:Y:S02]  /*51e0*/  LEA R16, R108, UR48, 0x4 ;  /* 0x000000306c107c11 */ /* 0x000fe4000f8e20ff */
[----:B------:R-:W2:Y:S02]  /*51f0*/  SYNCS.PHASECHK.TRANS64.TRYWAIT P0, [R0+URZ+0x80], R2 ;  /* 0x00008002000075a7 */ /* 0x000ea400080011ff */
[----:B--2---:R-:W-:Y:S05]  /*5200*/  @!P0 BRA `(.L_x_98) ;  /* 0x0000003000c48947 */ /* 0x004fea0003800000 */
.L_x_173:
[----:B------:R-:W4:Y:S01]  /*5210*/  LDC.64 R10, c[0x0][0xb10] ;  /* 0x0002c400ff0a7b82 */ /* 0x000f220000000a00 */
[----:B------:R-:W3:Y:S01]  /*5220*/  LDS.128 R16, [R16+0x110] ;  /* 0x0001100010107984 */ /* 0x000ee20000000c00 */
[----:B-1----:R-:W-:Y:S01]  /*5230*/  ISETP.NE.AND P1, PT, R41, 0x1, PT ;  /* 0x000000012900780c */ /* 0x002fe20003f25270 */
[----:B--2---:R-:W-:Y:S01]  /*5240*/  VIADD R0, R0, 0x90 ;  /* 0x0000009000007836 */ /* 0x004fe20000000000 */
[----:B------:R-:W-:Y:S04]  /*5250*/  ISETP.GE.AND P0, PT, R40, 0x1, PT ;  /* 0x000000012800780c */ /* 0x000fe80003f06270 */
[----:B------:R-:W1:Y:S01]  /*5260*/  LDC.64 R8, c[0x0][0xb18] ;  /* 0x0002c600ff087b82 */ /* 0x000e620000000a00 */
[----:B------:R-:W-:Y:S01]  /*5270*/  PRMT R0, RZ, 0x654, R0 ;  /* 0x00000654ff007816 */ /* 0x000fe20000000000 */
[----:B------:R-:W-:Y:S01]  /*5280*/  @!PT LDS RZ, [RZ] ;  /* 0x00000000fffff984 */ /* 0x000fe20000000800 */
[----:B------:R-:W-:Y:S01]  /*5290*/  @!PT LDS RZ, [RZ] ;  /* 0x00000000fffff984 */ /* 0x000fe20000000800 */
[----:B------:R-:W-:Y:S01]  /*52a0*/  @!PT LDS RZ, [RZ] ;  /* 0x00000000fffff984 */ /* 0x000fe20000000800 */
[----:B------:R-:W-:Y:S01]  /*52b0*/  @!PT LDS RZ, [RZ] ;  /* 0x00000000fffff984 */ /* 0x000fe20000000800 */
[----:B------:R2:W-:Y:S06]  /*52c0*/  MEMBAR.ALL.CTA ;  /* 0x0000000000007992 */ /* 0x0005ec0000008000 */
[----:B--2---:R-:W2:Y:S01]  /*52d0*/  FENCE.VIEW.ASYNC.S ;  /* 0x00000000000073c6 */ /* 0x004ea20000000000 */
[----:B------:R-:W1:Y:S08]  /*52e0*/  @!P1 LDC R12, c[0x0][0xb20] ;  /* 0x0002c800ff0c9b82 */ /* 0x000e700000000800 */
[----:B------:R-:W1:Y:S01]  /*52f0*/  @!P1 LDC R7, c[0x0][0xb0c] ;  /* 0x0002c300ff079b82 */ /* 0x000e620000000800 */
[----:B--2---:R2:W-:Y:S01]  /*5300*/  SYNCS.ARRIVE.TRANS64.RED.A1T0 RZ, [R0+URZ], RZ ;  /* 0x000000ff00ff79a7 */ /* 0x0045e200081004ff */
[----:B---3--:R-:W-:Y:S04]  /*5310*/  LOP3.LUT P4, RZ, R18, 0x1, RZ, 0xc0, !PT ;  /* 0x0000000112ff7812 */ /* 0x008fe8000788c0ff */
[----:B------:R-:W-:Y:S09]  /*5320*/  P2R R105, PR, RZ, 0x10 ;  /* 0x00000010ff697803 */ /* 0x000ff20000000000 */
[----:B------:R-:W-:Y:S02]  /*5330*/  @P4 MOV R44, R16 ;  /* 0x00000010002c4202 */ /* 0x000fe40000000f00 */
[----:B------:R-:W-:Y:S01]  /*5340*/  @P4 LOP3.LUT R43, R17, 0xffff, RZ, 0xc0, !PT ;  /* 0x0000ffff112b4812 */ /* 0x000fe200078ec0ff */
[----:B--2-4-:R-:W-:Y:S06]  /*5350*/  @!P0 BRA `(.L_x_99) ;  /* 0x0000000000a48947 */ /* 0x014fec0003800000 */
[----:B------:R-:W-:Y:S01]  /*5360*/  IMAD.HI.U32 R0, R94, R39, RZ ;  /* 0x000000275e007227 */ /* 0x000fe200078e00ff */
[----:B------:R-:W-:Y:S02]  /*5370*/  ISETP.NE.AND P0, PT, R38, 0x1, PT ;  /* 0x000000012600780c */ /* 0x000fe40003f05270 */
[----:B------:R-:W-:Y:S01]  /*5380*/  ISETP.NE.AND P2, PT, R40, 0x1, PT ;  /* 0x000000012800780c */ /* 0x000fe20003f45270 */
[----:B------:R-:W-:Y:S01]  /*5390*/  IMAD.HI.U32 R4, R95, R88, RZ ;  /* 0x000000585f047227 */ /* 0x000fe200078e00ff */
[----:B------:R-:W-:Y:S02]  /*53a0*/  SHF.R.U32.HI R0, RZ, R93, R0 ;  /* 0x0000005dff007219 */ /* 0x000fe40000011600 */
[----:B------:R-:W-:Y:S01]  /*53b0*/  ISETP.NE.AND P3, PT, R42, 0x1, PT ;  /* 0x000000012a00780c */ /* 0x000fe20003f65270 */
[----:B------:R-:W-:Y:S01]  /*53c0*/  IMAD.HI.U32 R6, R43, R39, RZ ;  /* 0x000000272b067227 */ /* 0x000fe200078e00ff */
[-C--:B------:R-:W-:Y:S02]  /*53d0*/  SHF.R.U32.HI R4, RZ, R89.reuse, R4 ;  /* 0x00000059ff047219 */ /* 0x080fe40000011604 */
[----:B------:R-:W-:Y:S01]  /*53e0*/  SEL R0, R94, R0, !P0 ;  /* 0x000000005e007207 */ /* 0x000fe20004000000 */
[----:B------:R-:W-:Y:S01]  /*53f0*/  IMAD.HI.U32 R5, R44, R88, RZ ;  /* 0x000000582c057227 */ /* 0x000fe200078e00ff */
[----:B------:R-:W-:Y:S03]  /*5400*/  SEL R4, R95, R4, !P3 ;  /* 0x000000045f047207 */ /* 0x000fe60005800000 */
[-C--:B------:R-:W-:Y:S01]  /*5410*/  IMAD.HI.U32 R3, R0, R36.reuse, RZ ;  /* 0x0000002400037227 */ /* 0x080fe200078e00ff */
[----:B------:R-:W-:Y:S03]  /*5420*/  SHF.R.U32.HI R5, RZ, R89, R5 ;  /* 0x00000059ff057219 */ /* 0x000fe60000011605 */
[----:B------:R-:W-:Y:S01]  /*5430*/  IMAD.HI.U32 R2, R4, R36, RZ ;  /* 0x0000002404027227 */ /* 0x000fe200078e00ff */
[----:B------:R-:W-:Y:S02]  /*5440*/  @P2 SHF.R.U32.HI R0, RZ, R37, R3 ;  /* 0x00000025ff002219 */ /* 0x000fe40000011603 */
[----:B------:R-:W-:Y:S02]  /*5450*/  SHF.R.U32.HI R3, RZ, R93, R6 ;  /* 0x0000005dff037219 */ /* 0x000fe40000011606 */
[----:B------:R-:W-:Y:S01]  /*5460*/  @P2 SHF.R.U32.HI R4, RZ, R37, R2 ;  /* 0x00000025ff042219 */ /* 0x000fe20000011602 */
[----:B------:R-:W-:Y:S01]  /*5470*/  IMAD R0, R40, R0, RZ ;  /* 0x0000000028007224 */ /* 0x000fe200078e02ff */
[----:B------:R-:W-:Y:S02]  /*5480*/  SEL R3, R43, R3, !P0 ;  /* 0x000000032b037207 */ /* 0x000fe40004000000 */
[----:B------:R-:W-:Y:S01]  /*5490*/  SEL R2, R44, R5, !P3 ;  /* 0x000000052c027207 */ /* 0x000fe20005800000 */
[----:B------:R-:W-:Y:S01]  /*54a0*/  IMAD R5, R40, R4, RZ ;  /* 0x0000000428057224 */ /* 0x000fe200078e02ff */
[C---:B------:R-:W-:Y:S01]  /*54b0*/  ISETP.GE.AND P0, PT, R3.reuse, R0, PT ;  /* 0x000000000300720c */ /* 0x040fe20003f06270 */
[C---:B------:R-:W-:Y:S03]  /*54c0*/  IMAD.HI.U32 R0, R3.reuse, R36, RZ ;  /* 0x0000002403007227 */ /* 0x040fe600078e00ff */
[C---:B------:R-:W-:Y:S02]  /*54d0*/  ISETP.GE.OR P0, PT, R2.reuse, R5, P0 ;  /* 0x000000050200720c */ /* 0x040fe40000706670 */
[----:B------:R-:W-:Y:S04]  /*54e0*/  SHF.R.U32.HI R0, RZ, R37, R0 ;  /* 0x00000025ff007219 */ /* 0x000fe80000011600 */
[C---:B------:R-:W-:Y:S05]  /*54f0*/  SEL R6, R3.reuse, R0, !P2 ;  /* 0x0000000003067207 */ /* 0x040fea0005000000 */
        /* <DEDUP_REMOVED lines=14> */
[----:B------:R-:W-:Y:S07]  /*55e0*/  IMAD R43, R3, R38, R43 ;  /* 0x00000026032b7224 */ /* 0x000fee00078e022b */
.L_x_99:
[----:B-1----:R-:W-:Y:S01]  /*55f0*/  @!P1 ISETP.NE.AND P0, PT, R8, 0x1, PT ;  /* 0x000000010800980c */ /* 0x002fe20003f05270 */
[----:B------:R-:W-:Y:S01]  /*5600*/  @!P1 IMAD.HI.U32 R0, R44, R10, RZ ;  /* 0x0000000a2c009227 */ /* 0x000fe200078e00ff */
[----:B------:R-:W-:Y:S01]  /*5610*/  @!P1 ISETP.NE.AND P2, PT, R7, 0x1, PT ;  /* 0x000000010700980c */ /* 0x000fe20003f45270 */
[----:B------:R-:W-:Y:S01]  /*5620*/  ULOP3.LUT UP0, URZ, UR52, 0x1b0, URZ, 0xc0, !UPT ;  /* 0x000001b034ff7892 */ /* 0x000fe2000f80c0ff */
[----:B------:R-:W-:Y:S01]  /*5630*/  R2UR UR42, R14 ;  /* 0x000000000e2a72ca */ /* 0x000fe200000e0000 */
[----:B------:R-:W-:Y:S01]  /*5640*/  @!P1 IMAD.HI.U32 R2, R43, R9, RZ ;  /* 0x000000092b029227 */ /* 0x000fe200078e00ff */
[----:B------:R-:W-:Y:S02]  /*5650*/  @!P1 SHF.R.U32.HI R0, RZ, R11, R0 ;  /* 0x0000000bff009219 */ /* 0x000fe40000011600 */
[----:B------:R-:W-:Y:S01]  /*5660*/  R2UR UR41, R15 ;  /* 0x000000000f2972ca */ /* 0x000fe200000e0000 */
[----:B------:R-:W-:Y:S01]  /*5670*/  VIADD R108, R108, 0x1 ;  /* 0x000000016c6c7836 */ /* 0x000fe20000000000 */
[----:B------:R-:W-:Y:S02]  /*5680*/  @!P1 SHF.R.U32.HI R2, RZ, R12, R2 ;  /* 0x0000000cff029219 */ /* 0x000fe40000011602 */
[----:B------:R-:W-:Y:S02]  /*5690*/  @!P1 SEL R3, R44, R0, !P2 ;  /* 0x000000002c039207 */ /* 0x000fe40005000000 */
[----:B------:R-:W-:Y:S02]  /*56a0*/  @!P1 SEL R2, R43, R2, !P0 ;  /* 0x000000022b029207 */ /* 0x000fe40004000000 */
[----:B------:R-:W-:Y:S01]  /*56b0*/  @P4 SHF.R.U32.HI R99, RZ, 0x10, R17 ;  /* 0x00000010ff634819 */ /* 0x000fe20000011611 */
[----:B------:R-:W-:Y:S02]  /*56c0*/  USHF.L.U32 UR42, UR42, 0x7, URZ ;  /* 0x000000072a2a7899 */ /* 0x000fe400080006ff */
[----:B------:R-:W-:Y:S02]  /*56d0*/  @!P1 IMAD.IADD R0, R2, 0x1, -R3 ;  /* 0x0000000102009824 */ /* 0x000fe400078e0a03 */
[----:B------:R-:W-:Y:S01]  /*56e0*/  @!P1 IMAD.IADD R2, R3, 0x1, -R2 ;  /* 0x0000000103029824 */ /* 0x000fe200078e0a02 */
[----:B------:R-:W-:Y:S01]  /*56f0*/  USHF.L.U32 UR41, UR41, 0x6, URZ ;  /* 0x0000000629297899 */ /* 0x000fe200080006ff */
[----:B------:R-:W-:Y:S02]  /*5700*/  @!P1 IMAD R44, R0, R7, R44 ;  /* 0x00000007002c9224 */ /* 0x000fe400078e022c */
[----:B------:R-:W-:Y:S01]  /*5710*/  @!P1 IMAD R43, R2, R8, R43 ;  /* 0x00000008022b9224 */ /* 0x000fe200078e022b */
[----:B------:R-:W-:Y:S08]  /*5720*/  BRA.U !UP0, `(.L_x_100) ;  /* 0x00000001087c7547 */ /* 0x000ff0000b800000 */
[----:B------:R-:W1:Y:S01]  /*5730*/  LDCU.64 UR8, c[0x4][0x80] ;  /* 0x01001000ff0877ac */ /* 0x000e620008000a00 */
[----:B------:R-:W-:Y:S01]  /*5740*/  MOV R2, 0x0 ;  /* 0x0000000000027802 */ /* 0x000fe20000000f00 */
[----:B------:R-:W-:Y:S02]  /*5750*/  HFMA2 R12, -RZ, RZ, 0, 5.9604644775390625e-08 ;  /* 0x00000001ff0c7431 */ /* 0x000fe400000001ff */
[----:B------:R-:W-:Y:S01]  /*5760*/  IMAD.MOV.U32 R8, RZ, RZ, 0x70 ;  /* 0x00000070ff087424 */ /* 0x000fe200078e00ff */
[----:B------:R2:W3:Y:S01]  /*5770*/  LDC.64 R14, c[0x4][R2] ;  /* 0x01000000020e7b82 */ /* 0x0004e20000000a00 */
[----:B------:R-:W4:Y:S01]  /*5780*/  LDCU.64 UR6, c[0x4][0x88] ;  /* 0x01001100ff0677ac */ /* 0x000f220008000a00 */
[----:B------:R-:W-:Y:S01]  /*5790*/  IMAD.MOV.U32 R13, RZ, RZ, RZ ;  /* 0x000000ffff0d7224 */ /* 0x000fe200078e00ff */
[----:B------:R-:W2:Y:S01]  /*57a0*/  LDCU.64 UR4, c[0x4][0x8] ;  /* 0x01000100ff0477ac */ /* 0x000ea20008000a00 */
[----:B-1----:R-:W-:Y:S01]  /*57b0*/  MOV R5, UR9 ;  /* 0x0000000900057c02 */ /* 0x002fe20008000f00 */
[----:B------:R-:W-:Y:S01]  /*57c0*/  IMAD.U32 R4, RZ, RZ, UR8 ;  /* 0x00000008ff047e24 */ /* 0x000fe2000f8e00ff */
[----:B----4-:R-:W-:Y:S01]  /*57d0*/  MOV R7, UR7 ;  /* 0x0000000700077c02 */ /* 0x010fe20008000f00 */
[----:B------:R-:W-:Y:S01]  /*57e0*/  IMAD.U32 R6, RZ, RZ, UR6 ;  /* 0x00000006ff067e24 */ /* 0x000fe2000f8e00ff */
[----:B--2---:R-:W-:Y:S01]  /*57f0*/  MOV R11, UR5 ;  /* 0x00000005000b7c02 */ /* 0x004fe20008000f00 */
[----:B------:R-:W-:Y:S02]  /*5800*/  IMAD.U32 R10, RZ, RZ, UR4 ;  /* 0x00000004ff0a7e24 */ /* 0x000fe4000f8e00ff */
[----:B------:R-:W-:Y:S07]  /*5810*/  LEPC R20, `(.L_x_101) ;  /* 0x000000001014794e */ /* 0x000fee0000000000 */
[----:B---3-5:R-:W-:Y:S05]  /*5820*/  CALL.ABS.NOINC R14 ;  /* 0x000000000e007343 */ /* 0x028fea0003c00000 */
.L_x_101:
[----:B------:R-:W1:Y:S01]  /*5830*/  LDCU.64 UR8, c[0x4][0x80] ;  /* 0x01001000ff0877ac */ /* 0x000e620008000a00 */
[----:B------:R-:W2:Y:S01]  /*5840*/  LDC.64 R2, c[0x4][R2] ;  /* 0x0100000002027b82 */ /* 0x000ea20000000a00 */
[----:B------:R-:W-:Y:S02]  /*5850*/  HFMA2 R12, -RZ, RZ, 0, 5.9604644775390625e-08 ;  /* 0x00000001ff0c7431 */ /* 0x000fe400000001ff */
[----:B------:R-:W-:Y:S02]  /*5860*/  IMAD.MOV.U32 R8, RZ, RZ, 0x70 ;  /* 0x00000070ff087424 */ /* 0x000fe400078e00ff */
[----:B------:R-:W-:Y:S01]  /*5870*/  IMAD.MOV.U32 R13, RZ, RZ, RZ ;  /* 0x000000ffff0d7224 */ /* 0x000fe200078e00ff */
[----:B------:R-:W3:Y:S01]  /*5880*/  LDCU.64 UR6, c[0x4][0x88] ;  /* 0x01001100ff0677ac */ /* 0x000ee20008000a00 */
[----:B------:R-:W4:Y:S01]  /*5890*/  LDCU.64 UR4, c[0x4][0x8] ;  /* 0x01000100ff0477ac */ /* 0x000f220008000a00 */
[----:B-1----:R-:W-:Y:S02]  /*58a0*/  MOV R4, UR8 ;  /* 0x0000000800047c02 */ /* 0x002fe40008000f00 */
[----:B------:R-:W-:Y:S02]  /*58b0*/  MOV R5, UR9 ;  /* 0x0000000900057c02 */ /* 0x000fe40008000f00 */
[----:B---3--:R-:W-:Y:S01]  /*58c0*/  MOV R7, UR7 ;  /* 0x0000000700077c02 */ /* 0x008fe20008000f00 */
[----:B------:R-:W-:Y:S01]  /*58d0*/  IMAD.U32 R6, RZ, RZ, UR6 ;  /* 0x00000006ff067e24 */ /* 0x000fe2000f8e00ff */
[----:B----4-:R-:W-:Y:S01]  /*58e0*/  MOV R11, UR5 ;  /* 0x00000005000b7c02 */ /* 0x010fe20008000f00 */
[----:B------:R-:W-:Y:S02]  /*58f0*/  IMAD.U32 R10, RZ, RZ, UR4 ;  /* 0x00000004ff0a7e24 */ /* 0x000fe4000f8e00ff */
[----:B------:R-:W-:Y:S07]  /*5900*/  LEPC R20, `(.L_x_100) ;  /* 0x000000001014794e */ /* 0x000fee0000000000 */
[----:B--2---:R-:W-:Y:S05]  /*5910*/  CALL.ABS.NOINC R2 ;  /* 0x0000000002007343 */ /* 0x004fea0003c00000 */
.L_x_100:
[----:B------:R-:W-:Y:S01]  /*5920*/  ISETP.NE.U32.AND P4, PT, R86, RZ, PT ;  /* 0x000000ff5600720c */ /* 0x000fe20003f85070 */
[----:B------:R-:W-:Y:S01]  /*5930*/  UISETP.NE.AND UP2, UPT, UR53, URZ, UPT ;  /* 0x000000ff3500728c */ /* 0x000fe2000bf45270 */
[----:B------:R-:W-:Y:S01]  /*5940*/  ISETP.NE.U32.AND P2, PT, RZ, UR38, PT ;  /* 0x00000026ff007c0c */ /* 0x000fe2000bf45070 */
[----:B------:R-:W-:Y:S01]  /*5950*/  UISETP.NE.U32.AND UP1, UPT, UR44, URZ, UPT ;  /* 0x000000ff2c00728c */ /* 0x000fe2000bf25070 */
[----:B------:R-:W-:Y:S01]  /*5960*/  ISETP.NE.AND.EX P4, PT, R87, RZ, PT, P4 ;  /* 0x000000ff5700720c */ /* 0x000fe20003f85340 */
[----:B------:R-:W-:Y:S01]  /*5970*/  UPLOP3.LUT UP0, UPT, UPT, UPT, UPT, 0x40, 0x4 ;  /* 0x000000000004789c */ /* 0x000fe20003f0e870 */
[----:B------:R-:W-:Y:S01]  /*5980*/  ISETP.NE.AND.EX P2, PT, RZ, UR39, PT, P2 ;  /* 0x00000027ff007c0c */ /* 0x000fe2000bf45320 */
[----:B------:R-:W-:Y:S01]  /*5990*/  UISETP.NE.AND.EX UP1, UPT, UR45, URZ, UPT, UP1 ;  /* 0x000000ff2d00728c */ /* 0x000fe2000bf25310 */
[----:B------:R-:W-:Y:S04]  /*59a0*/  PLOP3.LUT P1, PT, PT, PT, UP2, 0x80, 0x8 ;  /* 0x000000000008781c */ /* 0x000fe80003f2f028 */
[----:B------:R-:W-:Y:S06]  /*59b0*/  @UP2 UPLOP3.LUT UP0, UPT, UPT, UPT, UP1, 0x80, 0x8 ;  /* 0x000000000008289c */ /* 0x000fec0003f0f010 */
[----:B------:R-:W-:Y:S01]  /*59c0*/  PLOP3.LUT P0, PT, PT, PT, UP0, 0x80, 0x8 ;  /* 0x000000000008781c */ /* 0x000fe20003f0f008 */
[----:B------:R-:W-:Y:S01]  /*59d0*/  @!UPT UIADD3 URZ, UPT, UPT, URZ, URZ, URZ ;  /* 0x000000fffffff290 */ /* 0x000fe2000fffe0ff */
[----:B------:R-:W-:Y:S11]  /*59e0*/  BRA.U !UP1, `(.L_x_102) ;  /* 0x0000000109387547 */ /* 0x000ff6000b800000 */
[----:B------:R-:W-:Y:S01]  /*59f0*/  UISETP.NE.U32.AND UP0, UPT, UR38, URZ, UPT ;  /* 0x000000ff2600728c */ /* 0x000fe2000bf05070 */
[----:B------:R-:W-:Y:S02]  /*5a00*/  HFMA2 R0, -RZ, RZ, 0, 5.9604644775390625e-08 ;  /* 0x00000001ff007431 */ /* 0x000fe400000001ff */
[----:B------:R-:W-:Y:S01]  /*5a10*/  IMAD.MOV.U32 R92, RZ, RZ, 0x1 ;  /* 0x00000001ff5c7424 */ /* 0x000fe200078e00ff */
[----:B------:R-:W-:Y:S06]  /*5a20*/  UISETP.NE.AND.EX UP0, UPT, UR39, URZ, UPT, UP0 ;  /* 0x000000ff2700728c */ /* 0x000fec000bf05300 */
[----:B------:R-:W-:Y:S05]  /*5a30*/  PLOP3.LUT P3, PT, PT, PT, UP0, 0x80, 0x8 ;  /* 0x000000000008781c */ /* 0x000fea0003f6f008 */
[----:B------:R-:W1:Y:S01]  /*5a40*/  @UP0 LDCU.64 UR6, c[0x0][0x888] ;  /* 0x00011100ff0607ac */ /* 0x000e620008000a00 */
[----:B------:R-:W-:Y:S07]  /*5a50*/  @UP0 UIMAD UR4, UR36, UR44, URZ ;  /* 0x0000002c240402a4 */ /* 0x000fee000f8e02ff */
[----:B------:R-:W-:Y:S01]  /*5a60*/  @!P3 PRMT R92, R0, 0x7610, R92 ;  /* 0x00007610005cb816 */ /* 0x000fe2000000005c */
[----:B-1----:R-:W-:Y:S03]  /*5a70*/  @UP0 UIMAD.WIDE UR6, UR4, 0x4, UR6 ;  /* 0x00000004040608a5 */ /* 0x002fe6000f8e0206 */
[----:B------:R-:W1:Y:S03]  /*5a80*/  @!UP0 LDCU UR4, c[0x0][0x880] ;  /* 0x00011000ff0487ac */ /* 0x000e660008000800 */
[----:B------:R-:W-:Y:S01]  /*5a90*/  IMAD.U32 R2, RZ, RZ, UR6 ;  /* 0x00000006ff027e24 */ /* 0x000fe2000f8e00ff */
[----:B------:R-:W-:Y:S05]  /*5aa0*/  MOV R3, UR7 ;  /* 0x0000000700037c02 */ /* 0x000fea0008000f00 */
[----:B-----5:R2:W5:Y:S02]  /*5ab0*/  @P3 LDG.E R49, desc[UR46][R2.64] ;  /* 0x0000002e02313981 */ /* 0x020564000c1e1900 */
[----:B-12---:R-:W-:Y:S02]  /*5ac0*/  @!P3 IMAD.U32 R49, RZ, RZ, UR4 ;  /* 0x00000004ff31be24 */ /* 0x006fe4000f8e00ff */
.L_x_102:
[----:B------:R-:W-:Y:S05]  /*5ad0*/  @!P4 BRA `(.L_x_103) ;  /* 0x000000000020c947 */ /* 0x000fea0003800000 */
[----:B------:R-:W-:Y:S04]  /*5ae0*/  ISETP.NE.U32.AND P3, PT, R84, RZ, PT ;  /* 0x000000ff5400720c */ /* 0x000fe80003f65070 */
[----:B------:R-:W-:Y:S11]  /*5af0*/  ISETP.NE.AND.EX P3, PT, R85, RZ, PT, P3 ;  /* 0x000000ff5500720c */ /* 0x000ff60003f65330 */
[----:B------:R-:W-:Y:S02]  /*5b00*/  @!UPT UIADD3 URZ, UPT, UPT, URZ, URZ, URZ ;  /* 0x000000fffffff290 */ /* 0x000fe4000fffe0ff */
[----:B------:R-:W1:Y:S01]  /*5b10*/  @P3 LDC.64 R2, c[0x0][0x8a8] ;  /* 0x00022a00ff023b82 */ /* 0x000e620000000a00 */
[----:B------:R-:W-:Y:S04]  /*5b20*/  @P3 IMAD R0, R86, UR36, RZ ;  /* 0x0000002456003c24 */ /* 0x000fe8000f8e02ff */
[----:B-1----:R-:W-:Y:S05]  /*5b30*/  @P3 IMAD.WIDE R2, R0, 0x4, R2 ;  /* 0x0000000400023825 */ /* 0x002fea00078e0202 */
[----:B-----5:R1:W5:Y:S02]  /*5b40*/  @P3 LDG.E R47, desc[UR46][R2.64] ;  /* 0x0000002e022f3981 */ /* 0x020364000c1e1900 */
[----:B-1----:R-:W2:Y:S02]  /*5b50*/  @!P3 LDC R47, c[0x0][0x8a0] ;  /* 0x00022800ff2fbb82 */ /* 0x002ea40000000800 */
.L_x_103:
[----:B-----5:R-:W-:Y:S01]  /*5b60*/  FSETP.NEU.AND P3, PT, R49, RZ, PT ;  /* 0x000000ff3100720b */ /* 0x020fe20003f6d000 */
[----:B------:R-:W-:Y:S01]  /*5b70*/  ULOP3.LUT UR4, UR51, 0x1, URZ, 0x3c, !UPT ;  /* 0x0000000133047892 */ /* 0x000fe2000f8e3cff */
[----:B------:R-:W-:Y:S01]  /*5b80*/  SEL R4, RZ, 0xffffffff, P2 ;  /* 0xffffffffff047807 */ /* 0x000fe20001000000 */
[----:B------:R-:W-:Y:S01]  /*5b90*/  IMAD.U32 R68, RZ, RZ, UR56 ;  /* 0x00000038ff447e24 */ /* 0x000fe2000f8e00ff */
[----:B------:R-:W-:Y:S01]  /*5ba0*/  @P1 LOP3.LUT P2, RZ, R92, 0xff, RZ, 0xc0, !PT ;  /* 0x000000ff5cff1812 */ /* 0x000fe2000784c0ff */
[----:B------:R-:W-:Y:S01]  /*5bb0*/  IMAD.SHL.U32 R111, R98, 0x10, RZ ;  /* 0x00000010626f7824 */ /* 0x000fe200078e00ff */
[----:B------:R-:W-:Y:S01]  /*5bc0*/  @P1 SEL R0, RZ, 0xffffffff, P3 ;  /* 0xffffffffff001807 */ /* 0x000fe20001800000 */
[----:B------:R-:W-:Y:S01]  /*5bd0*/  IMAD.U32 R71, RZ, RZ, UR4 ;  /* 0x00000004ff477e24 */ /* 0x000fe2000f8e00ff */
[----:B------:R-:W-:Y:S01]  /*5be0*/  LEA R106, R45, UR48, 0x3 ;  /* 0x000000302d6a7c11 */ /* 0x000fe2000f8e18ff */
[----:B------:R-:W-:Y:S01]  /*5bf0*/  IMAD.SHL.U32 R68, R68, 0x2000, RZ ;  /* 0x0000200044447824 */ /* 0x000fe200078e00ff */
[----:B------:R-:W-:Y:S01]  /*5c00*/  @P0 SEL R0, R4, R0, !P2 ;  /* 0x0000000004000207 */ /* 0x000fe20005000000 */
[----:B------:R-:W-:Y:S01]  /*5c10*/  IMAD.SHL.U32 R110, R97, 0x10, RZ ;  /* 0x00000010616e7824 */ /* 0x000fe200078e00ff */
[----:B------:R-:W-:Y:S01]  /*5c20*/  PLOP3.LUT P2, PT, PT, PT, UP1, 0x80, 0x8 ;  /* 0x000000000008781c */ /* 0x000fe20003f4f018 */
[----:B------:R-:W-:Y:S01]  /*5c30*/  IMAD.IADD R63, R103, 0x1, R68 ;  /* 0x00000001673f7824 */ /* 0x000fe200078e0244 */
[----:B------:R-:W-:Y:S01]  /*5c40*/  @P1 LOP3.LUT R0, R0, 0x1, RZ, 0xc0, !PT ;  /* 0x0000000100001812 */ /* 0x000fe200078ec0ff */
[----:B------:R-:W-:Y:S01]  /*5c50*/  BSSY B1, `(.L_x_104) ;  /* 0x0000039000017945 */ /* 0x000fe20003800000 */
[----:B------:R-:W-:Y:S01]  /*5c60*/  LOP3.LUT P4, R107, R92, 0xff, RZ, 0xc0, !PT ;  /* 0x000000ff5c6b7812 */ /* 0x000fe2000788c0ff */
[----:B------:R-:W-:Y:S01]  /*5c70*/  IMAD.IADD R62, R63, 0x1, R111 ;  /* 0x000000013f3e7824 */ /* 0x000fe200078e026f */
[----:B------:R-:W-:Y:S01]  /*5c80*/  ISETP.NE.U32.OR P5, PT, R0, 0x1, !P1 ;  /* 0x000000010000780c */ /* 0x000fe20004fa5470 */
[----:B------:R-:W-:Y:S01]  /*5c90*/  IMAD.U32 R0, RZ, RZ, UR56 ;  /* 0x00000038ff007e24 */ /* 0x000fe2000f8e00ff */
[----:B------:R-:W-:Y:S01]  /*5ca0*/  SEL R3, RZ, 0xffffffff, P3 ;  /* 0xffffffffff037807 */ /* 0x000fe20001800000 */
[----:B------:R-:W-:Y:S01]  /*5cb0*/  IMAD.MOV.U32 R70, RZ, RZ, 0x1 ;  /* 0x00000001ff467424 */ /* 0x000fe200078e00ff */
[----:B------:R-:W-:Y:S01]  /*5cc0*/  P2R R109, PR, RZ, 0x20 ;  /* 0x00000020ff6d7803 */ /* 0x000fe20000000000 */
[----:B------:R-:W-:Y:S01]  /*5cd0*/  IMAD R48, R45, 0x40, R46 ;  /* 0x000000402d307824 */ /* 0x000fe200078e022e */
[----:B------:R-:W-:Y:S01]  /*5ce0*/  LEA R0, R0, UR48, 0x3 ;  /* 0x0000003000007c11 */ /* 0x000fe2000f8e18ff */
[----:B------:R-:W-:Y:S01]  /*5cf0*/  IMAD.U32 R69, RZ, RZ, UR56 ;  /* 0x00000038ff457e24 */ /* 0x000fe2000f8e00ff */
[----:B------:R-:W-:Y:S02]  /*5d00*/  @P2 SEL R3, R4, R3, !P4 ;  /* 0x0000000304032207 */ /* 0x000fe40006000000 */
[----:B------:R-:W-:Y:S02]  /*5d10*/  CS2R R82, SRZ ;  /* 0x0000000000527805 */ /* 0x000fe4000001ff00 */
[----:B------:R-:W-:Y:S02]  /*5d20*/  CS2R R80, SRZ ;  /* 0x0000000000507805 */ /* 0x000fe4000001ff00 */
[----:B------:R-:W-:Y:S02]  /*5d30*/  CS2R R74, SRZ ;  /* 0x00000000004a7805 */ /* 0x000fe4000001ff00 */
[----:B------:R-:W-:Y:S02]  /*5d40*/  LOP3.LUT R3, R3, 0x1, RZ, 0xc0, !PT ;  /* 0x0000000103037812 */ /* 0x000fe400078ec0ff */
[----:B------:R-:W-:Y:S02]  /*5d50*/  CS2R R72, SRZ ;  /* 0x0000000000487805 */ /* 0x000fe4000001ff00 */
[----:B------:R-:W-:Y:S02]  /*5d60*/  @P5 SHF.L.U32 R2, R71, 0x1f, RZ ;  /* 0x0000001f47025819 */ /* 0x000fe400000006ff */
[----:B------:R-:W-:Y:S02]  /*5d70*/  CS2R R66, SRZ ;  /* 0x0000000000427805 */ /* 0x000fe4000001ff00 */
[----:B------:R-:W-:Y:S02]  /*5d80*/  ISETP.NE.U32.AND P2, PT, R3, 0x1, PT ;  /* 0x000000010300780c */ /* 0x000fe40003f45070 */
[----:B------:R-:W-:Y:S01]  /*5d90*/  CS2R R64, SRZ ;  /* 0x0000000000407805 */ /* 0x000fe2000001ff00 */
[----:B------:R1:W3:Y:S01]  /*5da0*/  @P5 SYNCS.PHASECHK.TRANS64.TRYWAIT P1, [R0+URZ+0x40], R2 ;  /* 0x00004002000055a7 */ /* 0x0002e200080211ff */
[----:B------:R-:W-:Y:S02]  /*5db0*/  CS2R R58, SRZ ;  /* 0x00000000003a7805 */ /* 0x000fe4000001ff00 */
[----:B------:R-:W-:Y:S02]  /*5dc0*/  P2R R76, PR, RZ, 0x4 ;  /* 0x00000004ff4c7803 */ /* 0x000fe40000000000 */
[----:B------:R-:W-:Y:S01]  /*5dd0*/  CS2R R56, SRZ ;  /* 0x0000000000387805 */ /* 0x000fe2000001ff00 */
[----:B------:R-:W-:Y:S02]  /*5de0*/  IMAD.IADD R61, R63, 0x1, R110 ;  /* 0x000000013f3d7824 */ /* 0x000fe400078e026e */
[----:B------:R-:W-:Y:S01]  /*5df0*/  IMAD.IADD R60, R102, 0x1, R62 ;  /* 0x00000001663c7824 */ /* 0x000fe200078e023e */
[----:B-1----:R-:W-:Y:S04]  /*5e00*/  SHF.L.U32 R2, R101, 0x1f, RZ ;  /* 0x0000001f65027819 */ /* 0x002fe800000006ff */
[----:B------:R1:W4:Y:S01]  /*5e10*/  SYNCS.PHASECHK.TRANS64.TRYWAIT P0, [R106+URZ+0xa0], R2 ;  /* 0x0000a0026a0075a7 */ /* 0x00032200080011ff */
[----:B---3--:R-:W-:Y:S01]  /*5e20*/  @P5 SEL R70, RZ, 0x1, !P1 ;  /* 0x00000001ff465807 */ /* 0x008fe20004800000 */
[----:B-1----:R-:W-:Y:S06]  /*5e30*/  @!P5 BRA `(.L_x_105) ;  /* 0x000000000068d947 */ /* 0x002fec0003800000 */
[----:B------:R-:W-:Y:S01]  /*5e40*/  ISETP.NE.AND P1, PT, R70, RZ, PT ;  /* 0x000000ff4600720c */ /* 0x000fe20003f25270 */
[----:B------:R-:W-:Y:S01]  /*5e50*/  BSSY B0, `(.L_x_106) ;  /* 0x000000d000007945 */ /* 0x000fe20003800000 */
[----:B------:R-:W-:Y:S02]  /*5e60*/  CS2R R58, SRZ ;  /* 0x00000000003a7805 */ /* 0x000fe4000001ff00 */
[----:B------:R-:W-:Y:S02]  /*5e70*/  CS2R R56, SRZ ;  /* 0x0000000000387805 */ /* 0x000fe4000001ff00 */
[----:B------:R-:W-:Y:S02]  /*5e80*/  CS2R R66, SRZ ;  /* 0x0000000000427805 */ /* 0x000fe4000001ff00 */
[----:B------:R-:W-:Y:S02]  /*5e90*/  CS2R R64, SRZ ;  /* 0x0000000000407805 */ /* 0x000fe4000001ff00 */
[----:B------:R-:W-:Y:S02]  /*5ea0*/  CS2R R74, SRZ ;  /* 0x00000000004a7805 */ /* 0x000fe4000001ff00 */
[----:B------:R-:W-:Y:S02]  /*5eb0*/  CS2R R72, SRZ ;  /* 0x0000000000487805 */ /* 0x000fe4000001ff00 */
[----:B------:R-:W-:Y:S02]  /*5ec0*/  CS2R R82, SRZ ;  /* 0x0000000000527805 */ /* 0x000fe4000001ff00 */
[----:B------:R-:W-:Y:S01]  /*5ed0*/  CS2R R80, SRZ ;  /* 0x0000000000507805 */ /* 0x000fe2000001ff00 */
[----:B------:R-:W-:Y:S06]  /*5ee0*/  @P1 BRA `(.L_x_107) ;  /* 0x00000000000c1947 */ /* 0x000fec0003800000 */
[----:B------:R-:W-:Y:S04]  /*5ef0*/  SHF.L.U32 R3, R71, 0x1f, RZ ;  /* 0x0000001f47037819 */ /* 0x000fe800000006ff */
[----:B------:R-:W1:Y:S02]  /*5f00*/  SYNCS.PHASECHK.TRANS64.TRYWAIT P1, [R0+URZ+0x40], R3 ;  /* 0x00004003000075a7 */ /* 0x000e6400080211ff */
[----:B-1----:R-:W-:Y:S05]  /*5f10*/  @!P1 BRA `(.L_x_108) ;  /* 0x0000002400949947 */ /* 0x002fea0003800000 */
.L_x_107:
[----:B------:R-:W-:Y:S05]  /*5f20*/  BSYNC B0 ;  /* 0x0000000000007941 */ /* 0x000fea0003800000 */
.L_x_106:
[----:B------:R-:W-:Y:S01]  /*5f30*/  ISETP.NE.AND P1, PT, R76, RZ, PT ;  /* 0x000000ff4c00720c */ /* 0x000fe20003f25270 */
[----:B------:R-:W-:Y:S04]  /*5f40*/  UIADD3 UR5, UPT, UPT, UR56, 0x1, URZ ;  /* 0x0000000138057890 */ /* 0x000fe8000fffe0ff */
[----:B------:R-:W-:Y:S04]  /*5f50*/  UISETP.NE.AND UP0, UPT, UR5, 0x3, UPT ;  /* 0x000000030500788c */ /* 0x000fe8000bf05270 */
[----:B------:R-:W-:Y:S02]  /*5f60*/  USEL UR4, URZ, 0x1, UP0 ;  /* 0x00000001ff047887 */ /* 0x000fe40008000000 */
[----:B------:R-:W-:Y:S02]  /*5f70*/  USEL UR5, UR5, URZ, UP0 ;  /* 0x000000ff05057287 */ /* 0x000fe40008000000 */
[----:B------:R3:W1:Y:S02]  /*5f80*/  @P1 LDS.128 R56, [R63] ;  /* 0x000000003f381984 */ /* 0x0006640000000c00 */
[----:B------:R-:W-:Y:S02]  /*5f90*/  LOP3.LUT R71, R71, UR4, RZ, 0x3c, !PT ;  /* 0x0000000447477c12 */ /* 0x000fe4000f8e3cff */
[----:B------:R3:W1:Y:S01]  /*5fa0*/  @P1 LDS.128 R64, [R62+0x10] ;  /* 0x000010003e401984 */ /* 0x0006620000000c00 */
[----:B------:R-:W-:Y:S03]  /*5fb0*/  IMAD.U32 R69, RZ, RZ, UR5 ;  /* 0x00000005ff457e24 */ /* 0x000fe6000f8e00ff */
[----:B------:R3:W1:Y:S04]  /*5fc0*/  @P1 LDS.128 R72, [R61+0x20] ;  /* 0x000020003d481984 */ /* 0x0006680000000c00 */
[----:B------:R3:W1:Y:S02]  /*5fd0*/  @P1 LDS.128 R80, [R60+0x10] ;  /* 0x000010003c501984 */ /* 0x0006640000000c00 */
.L_x_105:
[----:B------:R-:W-:Y:S05]  /*5fe0*/  BSYNC B1 ;  /* 0x0000000000017941 */ /* 0x000fea0003800000 */
.L_x_104:
[----:B-1----:R-:W-:Y:S04]  /*5ff0*/  SHF.R.U32.HI R0, RZ, 0x15, R48 ;  /* 0x00000015ff007819 */ /* 0x002fe80000011630 */
[----:B------:R-:W-:Y:S01]  /*6000*/  LOP3.LUT P1, RZ, R0, 0x3, R96, 0x48, !PT ;  /* 0x0000000300ff7812 */ /* 0x000fe20007824860 */
[----:B------:R-:W-:Y:S01]  /*6010*/  @!UPT UIADD3 URZ, UPT, UPT, URZ, URZ, URZ ;  /* 0x000000fffffff290 */ /* 0x000fe2000fffe0ff */
[----:B----4-:R-:W-:Y:S11]  /*6020*/  @P0 BRA `(.L_x_109) ;  /* 0x0000000000080947 */ /* 0x010ff60003800000 */
[----:B------:R-:W1:Y:S02]  /*6030*/  SYNCS.PHASECHK.TRANS64.TRYWAIT P0, [R106+URZ+0xa0], R2 ;  /* 0x0000a0026a0075a7 */ /* 0x000e6400080011ff */
[----:B-1----:R-:W-:Y:S05]  /*6040*/  @!P0 BRA `(.L_x_110) ;  /* 0x00000024005c8947 */ /* 0x002fea0003800000 */
.L_x_109:
[----:B------:R-:W-:Y:S05]  /*6050*/  @!P1 BRA `(.L_x_111) ;  /* 0x0000000000409947 */ /* 0x000fea0003800000 */
[----:B------:R-:W4:Y:S01]  /*6060*/  LDCU.64 UR8, c[0x4][0x70] ;  /* 0x01000e00ff0877ac */ /* 0x000f220008000a00 */
[----:B------:R-:W-:Y:S01]  /*6070*/  MOV R3, 0x0 ;  /* 0x0000000000037802 */ /* 0x000fe20000000f00 */
[----:B------:R-:W-:Y:S02]  /*6080*/  HFMA2 R12, -RZ, RZ, 0, 5.9604644775390625e-08 ;  /* 0x00000001ff0c7431 */ /* 0x000fe400000001ff */
[----:B------:R-:W-:Y:S02]  /*6090*/  IMAD.MOV.U32 R8, RZ, RZ, 0x192 ;  /* 0x00000192ff087424 */ /* 0x000fe400078e00ff */
[----:B------:R-:W-:Y:S01]  /*60a0*/  IMAD.MOV.U32 R13, RZ, RZ, RZ ;  /* 0x000000ffff0d7224 */ /* 0x000fe200078e00ff */
[----:B------:R-:W5:Y:S01]  /*60b0*/  LDCU.64 UR6, c[0x4][0x78] ;  /* 0x01000f00ff0677ac */ /* 0x000f620008000a00 */
[----:B-1----:R-:W1:Y:S01]  /*60c0*/  LDC.64 R2, c[0x4][R3] ;  /* 0x0100000003027b82 */ /* 0x002e620000000a00 */
[----:B------:R-:W2:Y:S01]  /*60d0*/  LDCU.64 UR4, c[0x4][0x10] ;  /* 0x01000200ff0477ac */ /* 0x000ea20008000a00 */
[----:B----4-:R-:W-:Y:S01]  /*60e0*/  MOV R5, UR9 ;  /* 0x0000000900057c02 */ /* 0x010fe20008000f00 */
[----:B------:R-:W-:Y:S01]  /*60f0*/  IMAD.U32 R4, RZ, RZ, UR8 ;  /* 0x00000008ff047e24 */ /* 0x000fe2000f8e00ff */
[----:B-----5:R-:W-:Y:S01]  /*6100*/  MOV R7, UR7 ;  /* 0x0000000700077c02 */ /* 0x020fe20008000f00 */
[----:B------:R-:W-:Y:S01]  /*6110*/  IMAD.U32 R6, RZ, RZ, UR6 ;  /* 0x00000006ff067e24 */ /* 0x000fe2000f8e00ff */
[----:B--2---:R-:W-:Y:S01]  /*6120*/  MOV R11, UR5 ;  /* 0x00000005000b7c02 */ /* 0x004fe20008000f00 */
[----:B------:R-:W-:Y:S02]  /*6130*/  IMAD.U32 R10, RZ, RZ, UR4 ;  /* 0x00000004ff0a7e24 */ /* 0x000fe4000f8e00ff */
[----:B------:R-:W-:Y:S07]  /*6140*/  LEPC R20, `(.L_x_111) ;  /* 0x000000001014794e */ /* 0x000fee0000000000 */
[----:B-1-3--:R-:W-:Y:S05]  /*6150*/  CALL.ABS.NOINC R2 ;  /* 0x0000000002007343 */ /* 0x00afea0003c00000 */
.L_x_111:
[----:B------:R-:W-:Y:S01]  /*6160*/  SHF.L.U32 R50, R56, 0x10, RZ ;  /* 0x0000001038327819 */ /* 0x000fe200000006ff */
[----:B------:R-:W-:Y:S05]  /*6170*/  WARPSYNC.ALL ;  /* 0x0000000000007948 */ /* 0x000fea0003800000 */
[----:B------:R-:W-:Y:S01]  /*6180*/  R2UR UR4, R48 ;  /* 0x00000000300472ca */ /* 0x000fe200000e0000 */
[----:B------:R-:W-:Y:S01]  /*6190*/  BSSY.RECONVERGENT B0, `(.L_x_112) ;  /* 0x0000085000007945 */ /* 0x000fe20003800200 */
[----:B------:R-:W-:Y:S02]  /*61a0*/  LOP3.LUT R51, R56, 0xffff0000, RZ, 0xc0, !PT ;  /* 0xffff000038337812 */ /* 0x000fe400078ec0ff */
[----:B------:R-:W-:Y:S02]  /*61b0*/  SHF.L.U32 R52, R57, 0x10, RZ ;  /* 0x0000001039347819 */ /* 0x000fe400000006ff */
[----:B------:R-:W-:Y:S07]  /*61c0*/  ISETP.NE.AND P0, PT, R104, RZ, PT ;  /* 0x000000ff6800720c */ /* 0x000fee0003f05270 */
[----:B------:R-:W2:Y:S02]  /*61d0*/  LDTM.x32 R4, tmem[UR4] ;  /* 0x00000004000479ee */ /* 0x000ea400082c0000 */
[C---:B--2---:R-:W-:Y:S01]  /*61e0*/  FMUL R0, R47.reuse, R4 ;  /* 0x000000042f007220 */ /* 0x044fe20000400000 */
[C---:B-1----:R-:W-:Y:S01]  /*61f0*/  FMUL R2, R47.reuse, R5 ;  /* 0x000000052f027220 */ /* 0x042fe20000400000 */
[C---:B------:R-:W-:Y:S01]  /*6200*/  FMUL R4, R47.reuse, R8 ;  /* 0x000000082f047220 */ /* 0x040fe20000400000 */
[C---:B------:R-:W-:Y:S01]  /*6210*/  FMUL R3, R47.reuse, R6 ;  /* 0x000000062f037220 */ /* 0x040fe20000400000 */
[C---:B------:R-:W-:Y:S01]  /*6220*/  FMUL R5, R47.reuse, R9 ;  /* 0x000000092f057220 */ /* 0x040fe20000400000 */
[C---:B------:R-:W-:Y:S01]  /*6230*/  FMUL R8, R47.reuse, R12 ;  /* 0x0000000c2f087220 */ /* 0x040fe20000400000 */
[C---:B------:R-:W-:Y:S01]  /*6240*/  FMUL R6, R47.reuse, R10 ;  /* 0x0000000a2f067220 */ /* 0x040fe20000400000 */
[C---:B------:R-:W-:Y:S01]  /*6250*/  FMUL R9, R47.reuse, R13 ;  /* 0x0000000d2f097220 */ /* 0x040fe20000400000 */
[----:B------:R-:W-:Y:S01]  /*6260*/  FMUL R12, R47, R16 ;  /* 0x000000102f0c7220 */ /* 0x000fe20000400000 */
[----:B------:R-:W-:Y:S01]  /*6270*/  FFMA R0, R49, R50, R0 ;  /* 0x0000003231007223 */ /* 0x000fe20000000000 */
[C---:B------:R-:W-:Y:S01]  /*6280*/  FMUL R10, R47.reuse, R14 ;  /* 0x0000000e2f0a7220 */ /* 0x040fe20000400000 */
[C---:B------:R-:W-:Y:S01]  /*6290*/  FMUL R13, R47.reuse, R17 ;  /* 0x000000112f0d7220 */ /* 0x040fe20000400000 */
[----:B------:R-:W-:Y:S01]  /*62a0*/  FMUL R16, R47, R20 ;  /* 0x000000142f107220 */ /* 0x000fe20000400000 */
[----:B------:R-:W-:Y:S01]  /*62b0*/  FFMA R2, R49, R51, R2 ;  /* 0x0000003331027223 */ /* 0x000fe20000000002 */
[C---:B------:R-:W-:Y:S01]  /*62c0*/  FMUL R14, R47.reuse, R18 ;  /* 0x000000122f0e7220 */ /* 0x040fe20000400000 */
[C---:B------:R-:W-:Y:S01]  /*62d0*/  FMUL R17, R47.reuse, R21 ;  /* 0x000000152f117220 */ /* 0x040fe20000400000 */
[C---:B------:R-:W-:Y:S01]  /*62e0*/  FMUL R20, R47.reuse, R24 ;  /* 0x000000182f147220 */ /* 0x040fe20000400000 */
[C---:B------:R-:W-:Y:S01]  /*62f0*/  FMUL R18, R47.reuse, R22 ;  /* 0x000000162f127220 */ /* 0x040fe20000400000 */
[C---:B------:R-:W-:Y:S01]  /*6300*/  FMUL R21, R47.reuse, R25 ;  /* 0x000000192f157220 */ /* 0x040fe20000400000 */
[C---:B------:R-:W-:Y:S01]  /*6310*/  FMUL R24, R47.reuse, R28 ;  /* 0x0000001c2f187220 */ /* 0x040fe20000400000 */
[C---:B------:R-:W-:Y:S01]  /*6320*/  FMUL R22, R47.reuse, R26 ;  /* 0x0000001a2f167220 */ /* 0x040fe20000400000 */
[C---:B------:R-:W-:Y:S01]  /*6330*/  FMUL R25, R47.reuse, R29 ;  /* 0x0000001d2f197220 */ /* 0x040fe20000400000 */
[----:B------:R-:W-:Y:S01]  /*6340*/  FMUL R28, R47, R32 ;  /* 0x000000202f1c7220 */ /* 0x000fe20000400000 */
[----:B------:R-:W-:Y:S01]  /*6350*/  LOP3.LUT R32, R57, 0xffff0000, RZ, 0xc0, !PT ;  /* 0xffff000039207812 */ /* 0x000fe200078ec0ff */
[C---:B------:R-:W-:Y:S01]  /*6360*/  FMUL R26, R47.reuse, R30 ;  /* 0x0000001e2f1a7220 */ /* 0x040fe20000400000 */
[----:B------:R-:W-:Y:S01]  /*6370*/  FMUL R29, R47, R33 ;  /* 0x000000212f1d7220 */ /* 0x000fe20000400000 */
[----:B------:R-:W-:Y:S01]  /*6380*/  SHF.L.U32 R33, R58, 0x10, RZ ;  /* 0x000000103a217819 */ /* 0x000fe200000006ff */
[----:B------:R-:W-:Y:S01]  /*6390*/  FFMA R3, R49, R52, R3 ;  /* 0x0000003431037223 */ /* 0x000fe20000000003 */
[----:B------:R-:W-:Y:S01]  /*63a0*/  F2FP.BF16.F32.PACK_AB R52, R2, R0 ;  /* 0x000000000234723e */ /* 0x000fe200000010ff */
[----:B------:R-:W-:Y:S01]  /*63b0*/  FMUL R7, R47, R7 ;  /* 0x000000072f077220 */ /* 0x000fe20000400000 */
[----:B------:R-:W-:Y:S01]  /*63c0*/  SHF.L.U32 R0, R59, 0x10, RZ ;  /* 0x000000103b007819 */ /* 0x000fe200000006ff */
[----:B------:R-:W-:Y:S01]  /*63d0*/  FMUL R30, R47, R34 ;  /* 0x000000222f1e7220 */ /* 0x000fe20000400000 */
[----:B------:R-:W-:Y:S01]  /*63e0*/  LOP3.LUT R34, R58, 0xffff0000, RZ, 0xc0, !PT ;  /* 0xffff00003a227812 */ /* 0x000fe200078ec0ff */
[----:B------:R-:W-:Y:S01]  /*63f0*/  FFMA R7, R49, R32, R7 ;  /* 0x0000002031077223 */ /* 0x000fe20000000007 */
[----:B------:R-:W-:Y:S01]  /*6400*/  LOP3.LUT R2, R59, 0xffff0000, RZ, 0xc0, !PT ;  /* 0xffff00003b027812 */ /* 0x000fe200078ec0ff */
[----:B------:R-:W-:Y:S01]  /*6410*/  FFMA R4, R49, R33, R4 ;  /* 0x0000002131047223 */ /* 0x000fe20000000004 */
[----:B------:R-:W-:Y:S01]  /*6420*/  FMUL R11, R47, R11 ;  /* 0x0000000b2f0b7220 */ /* 0x000fe20000400000 */
[----:B------:R-:W-:Y:S01]  /*6430*/  FFMA R5, R49, R34, R5 ;  /* 0x0000002231057223 */ /* 0x000fe20000000005 */
[----:B------:R-:W-:Y:S01]  /*6440*/  F2FP.BF16.F32.PACK_AB R53, R7, R3 ;  /* 0x000000030735723e */ /* 0x000fe200000010ff */
[C---:B------:R-:W-:Y:S01]  /*6450*/  FFMA R6, R49.reuse, R0, R6 ;  /* 0x0000000031067223 */ /* 0x040fe20000000006 */
[C---:B------:R-:W-:Y:S01]  /*6460*/  SHF.L.U32 R0, R64.reuse, 0x10, RZ ;  /* 0x0000001040007819 */ /* 0x040fe200000006ff */
[----:B------:R-:W-:Y:S01]  /*6470*/  FFMA R11, R49, R2, R11 ;  /* 0x00000002310b7223 */ /* 0x000fe2000000000b */
[----:B------:R-:W-:Y:S01]  /*6480*/  LOP3.LUT R2, R64, 0xffff0000, RZ, 0xc0, !PT ;  /* 0xffff000040027812 */ /* 0x000fe200078ec0ff */
[----:B------:R-:W-:Y:S01]  /*6490*/  FMUL R15, R47, R15 ;  /* 0x0000000f2f0f7220 */ /* 0x000fe20000400000 */
[----:B------:R-:W-:Y:S01]  /*64a0*/  SHF.L.U32 R3, R65, 0x10, RZ ;  /* 0x0000001041037819 */ /* 0x000fe200000006ff */
[----:B------:R-:W-:Y:S01]  /*64b0*/  FFMA R8, R49, R0, R8 ;  /* 0x0000000031087223 */ /* 0x000fe20000000008 */
[----:B------:R-:W-:Y:S01]  /*64c0*/  LOP3.LUT R0, R65, 0xffff0000, RZ, 0xc0, !PT ;  /* 0xffff000041007812 */ /* 0x000fe200078ec0ff */
[C---:B------:R-:W-:Y:S01]  /*64d0*/  FFMA R9, R49.reuse, R2, R9 ;  /* 0x0000000231097223 */ /* 0x040fe20000000009 */
[C---:B------:R-:W-:Y:S01]  /*64e0*/  SHF.L.U32 R2, R66.reuse, 0x10, RZ ;  /* 0x0000001042027819 */ /* 0x040fe200000006ff */
[----:B------:R-:W-:Y:S01]  /*64f0*/  FFMA R10, R49, R3, R10 ;  /* 0x00000003310a7223 */ /* 0x000fe2000000000a */
[----:B------:R-:W-:Y:S01]  /*6500*/  SHF.L.U32 R3, R67, 0x10, RZ ;  /* 0x0000001043037819 */ /* 0x000fe200000006ff */
[C---:B------:R-:W-:Y:S01]  /*6510*/  FFMA R15, R49.reuse, R0, R15 ;  /* 0x00000000310f7223 */ /* 0x040fe2000000000f */
[----:B------:R-:W-:Y:S01]  /*6520*/  LOP3.LUT R0, R66, 0xffff0000, RZ, 0xc0, !PT ;  /* 0xffff000042007812 */ /* 0x000fe200078ec0ff */
[----:B------:R-:W-:Y:S01]  /*6530*/  FFMA R12, R49, R2, R12 ;  /* 0x00000002310c7223 */ /* 0x000fe2000000000c */
[C---:B------:R-:W-:Y:S01]  /*6540*/  SHF.L.U32 R2, R72.reuse, 0x10, RZ ;  /* 0x0000001048027819 */ /* 0x040fe200000006ff */
[----:B------:R-:W-:Y:S01]  /*6550*/  FMUL R19, R47, R19 ;  /* 0x000000132f137220 */ /* 0x000fe20000400000 */
[----:B------:R-:W-:Y:S01]  /*6560*/  F2FP.BF16.F32.PACK_AB R54, R5, R4 ;  /* 0x000000040536723e */ /* 0x000fe200000010ff */
[----:B------:R-:W-:Y:S01]  /*6570*/  FFMA R13, R49, R0, R13 ;  /* 0x00000000310d7223 */ /* 0x000fe2000000000d */
[----:B------:R-:W-:Y:S01]  /*6580*/  LOP3.LUT R0, R67, 0xffff0000, RZ, 0xc0, !PT ;  /* 0xffff000043007812 */ /* 0x000fe200078ec0ff */
[----:B------:R-:W-:Y:S01]  /*6590*/  FFMA R14, R49, R3, R14 ;  /* 0x00000003310e7223 */ /* 0x000fe2000000000e */
[----:B------:R-:W-:Y:S01]  /*65a0*/  LOP3.LUT R3, R72, 0xffff0000, RZ, 0xc0, !PT ;  /* 0xffff000048037812 */ /* 0x000fe200078ec0ff */
[----:B------:R-:W-:Y:S01]  /*65b0*/  FMUL R23, R47, R23 ;  /* 0x000000172f177220 */ /* 0x000fe20000400000 */
[----:B------:R-:W-:Y:S01]  /*65c0*/  F2FP.BF16.F32.PACK_AB R55, R11, R6 ;  /* 0x000000060b37723e */ /* 0x000fe200000010ff */
[----:B------:R-:W-:Y:S01]  /*65d0*/  FFMA R19, R49, R0, R19 ;  /* 0x0000000031137223 */ /* 0x000fe20000000013 */
[----:B------:R-:W-:Y:S01]  /*65e0*/  SHF.L.U32 R0, R73, 0x10, RZ ;  /* 0x0000001049007819 */ /* 0x000fe200000006ff */
[----:B------:R-:W-:Y:S01]  /*65f0*/  FFMA R16, R49, R2, R16 ;  /* 0x0000000231107223 */ /* 0x000fe20000000010 */
[----:B------:R-:W-:Y:S01]  /*6600*/  LOP3.LUT R2, R73, 0xffff0000, RZ, 0xc0, !PT ;  /* 0xffff000049027812 */ /* 0x000fe200078ec0ff */
[----:B------:R-:W-:Y:S01]  /*6610*/  FFMA R17, R49, R3, R17 ;  /* 0x0000000331117223 */ /* 0x000fe20000000011 */
[----:B------:R-:W-:Y:S01]  /*6620*/  SHF.L.U32 R3, R75, 0x10, RZ ;  /* 0x000000104b037819 */ /* 0x000fe200000006ff */
[----:B------:R-:W-:Y:S01]  /*6630*/  FFMA R18, R49, R0, R18 ;  /* 0x0000000031127223 */ /* 0x000fe20000000012 */
[C---:B------:R-:W-:Y:S01]  /*6640*/  SHF.L.U32 R0, R74.reuse, 0x10, RZ ;  /* 0x000000104a007819 */ /* 0x040fe200000006ff */
[----:B------:R1:W-:Y:S01]  /*6650*/  STS.128 [R63], R52 ;  /* 0x000000343f007388 */ /* 0x0003e20000000c00 */
[----:B------:R-:W-:Y:S01]  /*6660*/  F2FP.BF16.F32.PACK_AB R8, R9, R8 ;  /* 0x000000080908723e */ /* 0x000fe200000010ff */
[C---:B------:R-:W-:Y:S01]  /*6670*/  FFMA R23, R49.reuse, R2, R23 ;  /* 0x0000000231177223 */ /* 0x040fe20000000017 */
[----:B------:R-:W-:Y:S01]  /*6680*/  LOP3.LUT R2, R74, 0xffff0000, RZ, 0xc0, !PT ;  /* 0xffff00004a027812 */ /* 0x000fe200078ec0ff */
[----:B------:R-:W-:Y:S01]  /*6690*/  FFMA R20, R49, R0, R20 ;  /* 0x0000000031147223 */ /* 0x000fe20000000014 */
[----:B------:R-:W-:Y:S01]  /*66a0*/  LOP3.LUT R0, R75, 0xffff0000, RZ, 0xc0, !PT ;  /* 0xffff00004b007812 */ /* 0x000fe200078ec0ff */
[----:B------:R-:W-:Y:S01]  /*66b0*/  FMUL R27, R47, R27 ;  /* 0x0000001b2f1b7220 */ /* 0x000fe20000400000 */
[----:B------:R-:W-:Y:S01]  /*66c0*/  F2FP.BF16.F32.PACK_AB R9, R15, R10 ;  /* 0x0000000a0f09723e */ /* 0x000fe200000010ff */
[C---:B------:R-:W-:Y:S01]  /*66d0*/  FFMA R21, R49.reuse, R2, R21 ;  /* 0x0000000231157223 */ /* 0x040fe20000000015 */
[C---:B------:R-:W-:Y:S01]  /*66e0*/  FFMA R22, R49.reuse, R3, R22 ;  /* 0x0000000331167223 */ /* 0x040fe20000000016 */
[----:B------:R-:W-:Y:S01]  /*66f0*/  FFMA R27, R49, R0, R27 ;  /* 0x00000000311b7223 */ /* 0x000fe2000000001b */
[C---:B------:R-:W-:Y:S01]  /*6700*/  SHF.L.U32 R2, R80.reuse, 0x10, RZ ;  /* 0x0000001050027819 */ /* 0x040fe200000006ff */
[C---:B------:R-:W-:Y:S01]  /*6710*/  FMUL R31, R47.reuse, R31 ;  /* 0x0000001f2f1f7220 */ /* 0x040fe20000400000 */
[----:B------:R-:W-:Y:S01]  /*6720*/  LOP3.LUT R0, R80, 0xffff0000, RZ, 0xc0, !PT ;  /* 0xffff000050007812 */ /* 0x000fe200078ec0ff */
[----:B------:R-:W-:Y:S01]  /*6730*/  FMUL R35, R47, R35 ;  /* 0x000000232f237220 */ /* 0x000fe20000400000 */
[----:B------:R-:W-:Y:S01]  /*6740*/  SHF.L.U32 R3, R81, 0x10, RZ ;  /* 0x0000001051037819 */ /* 0x000fe200000006ff */
[----:B------:R-:W-:Y:S01]  /*6750*/  FFMA R24, R49, R2, R24 ;  /* 0x0000000231187223 */ /* 0x000fe20000000018 */
[----:B------:R-:W-:Y:S01]  /*6760*/  F2FP.BF16.F32.PACK_AB R10, R13, R12 ;  /* 0x0000000c0d0a723e */ /* 0x000fe200000010ff */
[----:B------:R-:W-:Y:S01]  /*6770*/  FFMA R25, R49, R0, R25 ;  /* 0x0000000031197223 */ /* 0x000fe20000000019 */
[----:B------:R-:W-:Y:S01]  /*6780*/  F2FP.BF16.F32.PACK_AB R11, R19, R14 ;  /* 0x0000000e130b723e */ /* 0x000fe200000010ff */
[----:B------:R-:W-:Y:S01]  /*6790*/  FFMA R26, R49, R3, R26 ;  /* 0x00000003311a7223 */ /* 0x000fe2000000001a */
[----:B------:R-:W-:Y:S02]  /*67a0*/  LOP3.LUT R0, R81, 0xffff0000, RZ, 0xc0, !PT ;  /* 0xffff000051007812 */ /* 0x000fe400078ec0ff */
[C---:B------:R-:W-:Y:S01]  /*67b0*/  SHF.L.U32 R2, R82.reuse, 0x10, RZ ;  /* 0x0000001052027819 */ /* 0x040fe200000006ff */
[----:B------:R1:W-:Y:S01]  /*67c0*/  STS.128 [R62+0x10], R8 ;  /* 0x000010083e007388 */ /* 0x0003e20000000c00 */
[----:B------:R-:W-:Y:S01]  /*67d0*/  LOP3.LUT R3, R82, 0xffff0000, RZ, 0xc0, !PT ;  /* 0xffff000052037812 */ /* 0x000fe200078ec0ff */
[----:B------:R-:W-:Y:S01]  /*67e0*/  FFMA R31, R49, R0, R31 ;  /* 0x00000000311f7223 */ /* 0x000fe2000000001f */
[----:B------:R-:W-:Y:S01]  /*67f0*/  SHF.L.U32 R4, R83, 0x10, RZ ;  /* 0x0000001053047819 */ /* 0x000fe200000006ff */
[----:B------:R-:W-:Y:S01]  /*6800*/  FFMA R28, R49, R2, R28 ;  /* 0x00000002311c7223 */ /* 0x000fe2000000001c */
[----:B------:R-:W-:Y:S01]  /*6810*/  F2FP.BF16.F32.PACK_AB R16, R17, R16 ;  /* 0x000000101110723e */ /* 0x000fe200000010ff */
[----:B------:R-:W-:Y:S01]  /*6820*/  FFMA R29, R49, R3, R29 ;  /* 0x00000003311d7223 */ /* 0x000fe2000000001d */
[----:B------:R-:W-:Y:S01]  /*6830*/  LOP3.LUT R5, R83, 0xffff0000, RZ, 0xc0, !PT ;  /* 0xffff000053057812 */ /* 0x000fe200078ec0ff */
[----:B------:R-:W-:Y:S01]  /*6840*/  FFMA R30, R49, R4, R30 ;  /* 0x00000004311e7223 */ /* 0x000fe2000000001e */
[----:B------:R-:W-:Y:S02]  /*6850*/  F2FP.BF16.F32.PACK_AB R17, R23, R18 ;  /* 0x000000121711723e */ /* 0x000fe400000010ff */
[----:B------:R-:W-:Y:S01]  /*6860*/  F2FP.BF16.F32.PACK_AB R18, R21, R20 ;  /* 0x000000141512723e */ /* 0x000fe200000010ff */
[----:B------:R-:W-:Y:S01]  /*6870*/  FFMA R35, R49, R5, R35 ;  /* 0x0000000531237223 */ /* 0x000fe20000000023 */
[----:B------:R-:W-:Y:S02]  /*6880*/  F2FP.BF16.F32.PACK_AB R19, R27, R22 ;  /* 0x000000161b13723e */ /* 0x000fe400000010ff */
[----:B------:R-:W-:Y:S02]  /*6890*/  F2FP.BF16.F32.PACK_AB R24, R25, R24 ;  /* 0x000000181918723e */ /* 0x000fe400000010ff */
[----:B------:R-:W-:Y:S01]  /*68a0*/  F2FP.BF16.F32.PACK_AB R25, R31, R26 ;  /* 0x0000001a1f19723e */ /* 0x000fe200000010ff */
[----:B------:R1:W-:Y:S01]  /*68b0*/  STS.128 [R61+0x20], R16 ;  /* 0x000020103d007388 */ /* 0x0003e20000000c00 */
[----:B------:R-:W-:Y:S02]  /*68c0*/  F2FP.BF16.F32.PACK_AB R26, R29, R28 ;  /* 0x0000001c1d1a723e */ /* 0x000fe400000010ff */
[----:B------:R-:W-:Y:S05]  /*68d0*/  F2FP.BF16.F32.PACK_AB R27, R35, R30 ;  /* 0x0000001e231b723e */ /* 0x000fea00000010ff */
[----:B------:R1:W-:Y:S01]  /*68e0*/  STS.128 [R60+0x10], R24 ;  /* 0x000010183c007388 */ /* 0x0003e20000000c00 */
[----:B------:R-:W-:Y:S01]  /*68f0*/  @!PT LDS RZ, [RZ] ;  /* 0x00000000fffff984 */ /* 0x000fe20000000800 */
[----:B------:R-:W-:Y:S01]  /*6900*/  @!PT LDS RZ, [RZ] ;  /* 0x00000000fffff984 */ /* 0x000fe20000000800 */
[----:B------:R-:W-:Y:S01]  /*6910*/  @!PT LDS RZ, [RZ] ;  /* 0x00000000fffff984 */ /* 0x000fe20000000800 */
[----:B------:R-:W-:Y:S01]  /*6920*/  @!PT LDS RZ, [RZ] ;  /* 0x00000000fffff984 */ /* 0x000fe20000000800 */
[----:B------:R2:W-:Y:S07]  /*6930*/  MEMBAR.ALL.CTA ;  /* 0x0000000000007992 */ /* 0x0005ee0000008000 */
[----:B--2---:R-:W2:Y:S02]  /*6940*/  FENCE.VIEW.ASYNC.S ;  /* 0x00000000000073c6 */ /* 0x004ea40000000000 */
[----:B--2---:R-:W-:Y:S06]  /*6950*/  BAR.SYNC.DEFER_BLOCKING 0x1, 0x80 ;  /* 0x0042000000007b1d */ /* 0x004fec0000010000 */
[----:B------:R-:W-:Y:S05]  /*6960*/  @P0 BRA `(.L_x_113) ;  /* 0x00000000001c0947 */ /* 0x000fea0003800000 */
[----:B------:R-:W-:Y:S01]  /*6970*/  R2UR UR4, R68 ;  /* 0x00000000440472ca */ /* 0x000fe200000e0000 */
[----:B------:R-:W-:Y:S01]  /*6980*/  UIADD3 UR6, UP0, UPT, UR54, 0x680, URZ ;  /* 0x0000068036067890 */ /* 0x000fe2000ff1e0ff */
[----:B------:R-:W-:Y:S03]  /*6990*/  UMOV UR43, UR36 ;  /* 0x00000024002b7c82 */ /* 0x000fe60008000000 */
[----:B------:R-:W-:Y:S08]  /*69a0*/  UIADD3.X UR7, UPT, UPT, URZ, UR55, URZ, UP0, !UPT ;  /* 0x00000037ff077290 */ /* 0x000ff000087fe4ff */
[----:B------:R-:W-:Y:S09]  /*69b0*/  UIADD3 UR40, UPT, UPT, UR48, 0x200, UR4 ;  /* 0x0000020030287890 */ /* 0x000ff2000fffe004 */
[----:B------:R2:W-:Y:S02]  /*69c0*/  UTMASTG.3D [UR40], [UR6] ;  /* 0x00000028060073b5 */ /* 0x0005e40008010000 */
[----:B--2---:R0:W-:Y:S02]  /*69d0*/  UTMACMDFLUSH ;  /* 0x00000000000079b7 */ /* 0x0041e40000000000 */
.L_x_113:
[----:B------:R-:W-:Y:S05]  /*69e0*/  BSYNC.RECONVERGENT B0 ;  /* 0x0000000000007941 */ /* 0x000fea0003800200 */
.L_x_112:
[----:B------:R-:W-:Y:S01]  /*69f0*/  UIADD3 UR40, UPT, UPT, UR56, 0x1, URZ ;  /* 0x0000000138287890 */ /* 0x000fe2000fffe0ff */
[----:B------:R-:W-:Y:S03]  /*6a00*/  BSSY.RECONVERGENT B0, `(.L_x_114) ;  /* 0x0000005000007945 */ /* 0x000fe60003800200 */
[----:B------:R-:W-:Y:S04]  /*6a10*/  UISETP.NE.AND UP0, UPT, UR40, 0x3, UPT ;  /* 0x000000032800788c */ /* 0x000fe8000bf05270 */
[----:B------:R-:W-:Y:S01]  /*6a20*/  USEL UR43, UR40, URZ, UP0 ;  /* 0x000000ff282b7287 */ /* 0x000fe20008000000 */
[----:B------:R-:W-:Y:S11]  /*6a30*/  @P0 BRA `(.L_x_115) ;  /* 0x0000000000040947 */ /* 0x000ff60003800000 */
[----:B------:R-:W-:Y:S04]  /*6a40*/  DEPBAR.LE SB0, 0x1 ;  /* 0x000080400000791a */ /* 0x000fe80000000000 */
.L_x_115:
[----:B------:R-:W-:Y:S05]  /*6a50*/  BSYNC.RECONVERGENT B0 ;  /* 0x0000000000007941 */ /* 0x000fea0003800200 */
.L_x_114:
[----:B------:R-:W-:Y:S01]  /*6a60*/  BAR.SYNC.DEFER_BLOCKING 0x1, 0x80 ;  /* 0x0042000000007b1d */ /* 0x000fe20000010000 */
[----:B------:R-:W-:Y:S01]  /*6a70*/  ISETP.NE.AND P1, PT, R109, RZ, PT ;  /* 0x000000ff6d00720c */ /* 0x000fe20003f25270 */
[----:B------:R-:W-:Y:S01]  /*6a80*/  UISETP.NE.AND UP0, UPT, UR50, URZ, UPT ;  /* 0x000000ff3200728c */ /* 0x000fe2000bf05270 */
[----:B------:R-:W-:Y:S11]  /*6a90*/  LEA R2, R69, UR48, 0x3 ;  /* 0x0000003045027c11 */ /* 0x000ff6000f8e18ff */
[----:B------:R-:W-:Y:S01]  /*6aa0*/  @P1 SHF.L.U32 R3, R71, 0x1f, RZ ;  /* 0x0000001f47031819 */ /* 0x000fe200000006ff */
[----:B------:R-:W-:Y:S06]  /*6ab0*/  BRA.U !UP0, `(.L_x_116) ;  /* 0x0000000108247547 */ /* 0x000fec000b800000 */
[----:B------:R-:W-:Y:S01]  /*6ac0*/  IMAD.U32 R4, RZ, RZ, UR49 ;  /* 0x00000031ff047e24 */ /* 0x000fe2000f8e00ff */
[----:B------:R-:W-:Y:S01]  /*6ad0*/  MOV R0, UR37 ;  /* 0x0000002500007c02 */ /* 0x000fe20008000f00 */
[----:B------:R-:W-:Y:S03]  /*6ae0*/  UIADD3 UR49, UPT, UPT, UR49, 0x1, URZ ;  /* 0x0000000131317890 */ /* 0x000fe6000fffe0ff */
[----:B------:R-:W-:Y:S01]  /*6af0*/  @P1 LEA R4, R4, UR48, 0x3 ;  /* 0x0000003004041c11 */ /* 0x000fe2000f8e18ff */
[----:B------:R-:W-:Y:S04]  /*6b00*/  UISETP.NE.AND UP0, UPT, UR49, 0x3, UPT ;  /* 0x000000033100788c */ /* 0x000fe8000bf05270 */
[----:B------:R-:W-:Y:S01]  /*6b10*/  @P1 VIADD R4, R4, 0x58 ;  /* 0x0000005804041836 */ /* 0x000fe20000000000 */
[----:B------:R-:W-:Y:S04]  /*6b20*/  USEL UR49, UR49, URZ, UP0 ;  /* 0x000000ff31317287 */ /* 0x000fe80008000000 */
[----:B------:R-:W-:Y:S04]  /*6b30*/  @P1 PRMT R0, R0, 0x654, R4 ;  /* 0x0000065400001816 */ /* 0x000fe80000000004 */
[----:B------:R2:W-:Y:S04]  /*6b40*/  @P1 SYNCS.ARRIVE.TRANS64.RED.A1T0 RZ, [R0+URZ], RZ ;  /* 0x000000ff00ff19a7 */ /* 0x0005e800081004ff */
.L_x_116:
[----:B------:R-:W4:Y:S01]  /*6b50*/  @P1 SYNCS.PHASECHK.TRANS64.TRYWAIT P0, [R2+URZ+0x40], R3 ;  /* 0x00004003020015a7 */ /* 0x000f2200080011ff */
[----:B------:R-:W-:Y:S01]  /*6b60*/  BSSY B1, `(.L_x_117) ;  /* 0x0000015000017945 */ /* 0x000fe20003800000 */
[----:B----4-:R-:W-:Y:S03]  /*6b70*/  @P1 SEL R70, RZ, 0x1, !P0 ;  /* 0x00000001ff461807 */ /* 0x010fe60004000000 */
[----:B------:R-:W-:Y:S05]  /*6b80*/  @!P1 BRA `(.L_x_118) ;  /* 0x0000000000489947 */ /* 0x000fea0003800000 */
[----:B------:R-:W-:Y:S01]  /*6b90*/  ISETP.NE.AND P1, PT, R76, RZ, PT ;  /* 0x000000ff4c00720c */ /* 0x000fe20003f25270 */
[----:B------:R-:W-:Y:S01]  /*6ba0*/  BSSY B0, `(.L_x_119) ;  /* 0x000000a000007945 */ /* 0x000fe20003800000 */
[----:B------:R-:W-:Y:S11]  /*6bb0*/  ISETP.NE.AND P0, PT, R70, RZ, PT ;  /* 0x000000ff4600720c */ /* 0x000ff60003f05270 */
[----:B------:R-:W-:Y:S04]  /*6bc0*/  @P1 IMAD R69, R69, 0x2000, R103 ;  /* 0x0000200045451824 */ /* 0x000fe800078e0267 */
[----:B------:R-:W-:Y:S01]  /*6bd0*/  @P1 IMAD.IADD R4, R111, 0x1, R69 ;  /* 0x000000016f041824 */ /* 0x000fe200078e0245 */
[----:B------:R-:W-:Y:S03]  /*6be0*/  @P1 IADD3 R3, PT, PT, R110, R69, RZ ;  /* 0x000000456e031210 */ /* 0x000fe60007ffe0ff */
[----:B--2---:R-:W-:Y:S01]  /*6bf0*/  @P1 IMAD.IADD R0, R102, 0x1, R4 ;  /* 0x0000000166001824 */ /* 0x004fe200078e0204 */
[----:B------:R-:W-:Y:S06]  /*6c00*/  @P0 BRA `(.L_x_120) ;  /* 0x00000000000c0947 */ /* 0x000fec0003800000 */
[----:B------:R-:W-:Y:S04]  /*6c10*/  SHF.L.U32 R71, R71, 0x1f, RZ ;  /* 0x0000001f47477819 */ /* 0x000fe800000006ff */
[----:B------:R-:W2:Y:S02]  /*6c20*/  SYNCS.PHASECHK.TRANS64.TRYWAIT P0, [R2+URZ+0x40], R71 ;  /* 0x00004047020075a7 */ /* 0x000ea400080011ff */
[----:B--2---:R-:W-:Y:S05]  /*6c30*/  @!P0 BRA `(.L_x_121) ;  /* 0x0000001800748947 */ /* 0x004fea0003800000 */
.L_x_120:
[----:B------:R-:W-:Y:S05]  /*6c40*/  BSYNC B0 ;  /* 0x0000000000007941 */ /* 0x000fea0003800000 */
.L_x_119:
[----:B------:R-:W-:Y:S11]  /*6c50*/  ISETP.NE.AND P0, PT, R76, RZ, PT ;  /* 0x000000ff4c00720c */ /* 0x000ff60003f05270 */
[----:B------:R-:W-:Y:S02]  /*6c60*/  @!UPT UIADD3 URZ, UPT, UPT, URZ, URZ, URZ ;  /* 0x000000fffffff290 */ /* 0x000fe4000fffe0ff */
[----:B------:R4:W1:Y:S04]  /*6c70*/  @P0 LDS.128 R56, [R69] ;  /* 0x0000000045380984 */ /* 0x0008680000000c00 */
[----:B------:R4:W1:Y:S04]  /*6c80*/  @P0 LDS.128 R72, [R3+0x20] ;  /* 0x0000200003480984 */ /* 0x0008680000000c00 */
[----:B------:R4:W1:Y:S04]  /*6c90*/  @P0 LDS.128 R64, [R4+0x10] ;  /* 0x0000100004400984 */ /* 0x0008680000000c00 */
[----:B------:R4:W1:Y:S02]  /*6ca0*/  @P0 LDS.128 R80, [R0+0x10] ;  /* 0x0000100000500984 */ /* 0x0008640000000c00 */
.L_x_118:
[----:B------:R-:W-:Y:S05]  /*6cb0*/  BSYNC B1 ;  /* 0x0000000000017941 */ /* 0x000fea0003800000 */
.L_x_117:
[----:B--2-4-:R-:W-:Y:S05]  /*6cc0*/  VIADD R0, R48, 0x20 ;  /* 0x0000002030007836 */ /* 0x014fea0000000000 */
[----:B------:R-:W-:Y:S04]  /*6cd0*/  SHF.R.U32.HI R0, RZ, 0x15, R0 ;  /* 0x00000015ff007819 */ /* 0x000fe80000011600 */
[----:B------:R-:W-:Y:S11]  /*6ce0*/  LOP3.LUT P0, RZ, R0, 0x3, R96, 0x48, !PT ;  /* 0x0000000300ff7812 */ /* 0x000ff60007804860 */
[----:B------:R-:W-:Y:S02]  /*6cf0*/  @!UPT UIADD3 URZ, UPT, UPT, URZ, URZ, URZ ;  /* 0x000000fffffff290 */ /* 0x000fe4000fffe0ff */
[----:B------:R-:W-:Y:S05]  /*6d00*/  @!P0 BRA `(.L_x_122) ;  /* 0x0000000000408947 */ /* 0x000fea0003800000 */
[----:B------:R-:W2:Y:S01]  /*6d10*/  LDCU.64 UR8, c[0x4][0x70] ;  /* 0x01000e00ff0877ac */ /* 0x000ea20008000a00 */
[----:B------:R-:W-:Y:S01]  /*6d20*/  MOV R3, 0x0 ;  /* 0x0000000000037802 */ /* 0x000fe20000000f00 */
[----:B------:R-:W-:Y:S02]  /*6d30*/  HFMA2 R12, -RZ, RZ, 0, 5.9604644775390625e-08 ;  /* 0x00000001ff0c7431 */ /* 0x000fe400000001ff */
[----:B-1----:R-:W-:Y:S02]  /*6d40*/  IMAD.MOV.U32 R8, RZ, RZ, 0x192 ;  /* 0x00000192ff087424 */ /* 0x002fe400078e00ff */
[----:B------:R-:W-:Y:S01]  /*6d50*/  IMAD.MOV.U32 R13, RZ, RZ, RZ ;  /* 0x000000ffff0d7224 */ /* 0x000fe200078e00ff */
[----:B------:R-:W1:Y:S01]  /*6d60*/  LDCU.64 UR6, c[0x4][0x78] ;  /* 0x01000f00ff0677ac */ /* 0x000e620008000a00 */
[----:B------:R-:W4:Y:S01]  /*6d70*/  LDC.64 R2, c[0x4][R3] ;  /* 0x0100000003027b82 */ /* 0x000f220000000a00 */
[----:B------:R-:W5:Y:S01]  /*6d80*/  LDCU.64 UR4, c[0x4][0x10] ;  /* 0x01000200ff0477ac */ /* 0x000f620008000a00 */
[----:B--2---:R-:W-:Y:S01]  /*6d90*/  MOV R5, UR9 ;  /* 0x0000000900057c02 */ /* 0x004fe20008000f00 */
[----:B------:R-:W-:Y:S01]  /*6da0*/  IMAD.U32 R4, RZ, RZ, UR8 ;  /* 0x00000008ff047e24 */ /* 0x000fe2000f8e00ff */
[----:B-1----:R-:W-:Y:S01]  /*6db0*/  MOV R7, UR7 ;  /* 0x0000000700077c02 */ /* 0x002fe20008000f00 */
[----:B------:R-:W-:Y:S01]  /*6dc0*/  IMAD.U32 R6, RZ, RZ, UR6 ;  /* 0x00000006ff067e24 */ /* 0x000fe2000f8e00ff */
[----:B-----5:R-:W-:Y:S01]  /*6dd0*/  MOV R11, UR5 ;  /* 0x00000005000b7c02 */ /* 0x020fe20008000f00 */
[----:B------:R-:W-:Y:S02]  /*6de0*/  IMAD.U32 R10, RZ, RZ, UR4 ;  /* 0x00000004ff0a7e24 */ /* 0x000fe4000f8e00ff */
[----:B------:R-:W-:Y:S07]  /*6df0*/  LEPC R20, `(.L_x_122) ;  /* 0x000000001014794e */ /* 0x000fee0000000000 */
[----:B---34-:R-:W-:Y:S05]  /*6e00*/  CALL.ABS.NOINC R2 ;  /* 0x0000000002007343 */ /* 0x018fea0003c00000 */
.L_x_122:
[----:B------:R-:W-:Y:S01]  /*6e10*/  ISETP.NE.AND P0, PT, R104, RZ, PT ;  /* 0x000000ff6800720c */ /* 0x000fe20003f05270 */
[----:B------:R-:W-:Y:S05]  /*6e20*/  WARPSYNC.ALL ;  /* 0x0000000000007948 */ /* 0x000fea0003800000 */
[----:B------:R-:W-:Y:S01]  /*6e30*/  R2UR UR4, R48 ;  /* 0x00000000300472ca */ /* 0x000fe200000e0000 */
[----:B------:R-:W-:Y:S01]  /*6e40*/  USHF.L.U32 UR8, UR43, 0xd, URZ ;  /* 0x0000000d2b087899 */ /* 0x000fe200080006ff */
[C---:B-1----:R-:W-:Y:S01]  /*6e50*/  SHF.L.U32 R48, R56.reuse, 0x10, RZ ;  /* 0x0000001038307819 */ /* 0x042fe200000006ff */
[----:B------:R-:W-:Y:S01]  /*6e60*/  BSSY.RECONVERGENT B0, `(.L_x_123) ;  /* 0x000008d000007945 */ /* 0x000fe20003800200 */
[----:B------:R-:W-:Y:S02]  /*6e70*/  LOP3.LUT R50, R56, 0xffff0000, RZ, 0xc0, !PT ;  /* 0xffff000038327812 */ /* 0x000fe400078ec0ff */
[C---:B------:R-:W-:Y:S02]  /*6e80*/  SHF.L.U32 R51, R57.reuse, 0x10, RZ ;  /* 0x0000001039337819 */ /* 0x040fe400000006ff */
[----:B------:R-:W-:Y:S02]  /*6e90*/  LOP3.LUT R52, R57, 0xffff0000, RZ, 0xc0, !PT ;  /* 0xffff000039347812 */ /* 0x000fe400078ec0ff */
[C---:B------:R-:W-:Y:S02]  /*6ea0*/  SHF.L.U32 R53, R58.reuse, 0x10, RZ ;  /* 0x000000103a357819 */ /* 0x040fe400000006ff */
[----:B------:R-:W-:Y:S01]  /*6eb0*/  IADD3 R0, PT, PT, R103, UR8, RZ ;  /* 0x0000000867007c10 */ /* 0x000fe2000fffe0ff */
[----:B------:R-:W1:Y:S01]  /*6ec0*/  LDTM.x32 R4, tmem[UR4+0x20] ;  /* 0x00002004000479ee */ /* 0x000e6200082c0000 */
[----:B------:R-:W-:Y:S01]  /*6ed0*/  LOP3.LUT R54, R58, 0xffff0000, RZ, 0xc0, !PT ;  /* 0xffff00003a367812 */ /* 0x000fe200078ec0ff */
[----:B------:R-:W-:Y:S01]  /*6ee0*/  NOP ;  /* 0x0000000000007918 */ /* 0x000fe20000000000 */
[C---:B------:R-:W-:Y:S02]  /*6ef0*/  SHF.L.U32 R55, R59.reuse, 0x10, RZ ;  /* 0x000000103b377819 */ /* 0x040fe400000006ff */
[----:B------:R-:W-:Y:S02]  /*6f00*/  LOP3.LUT R56, R59, 0xffff0000, RZ, 0xc0, !PT ;  /* 0xffff00003b387812 */ /* 0x000fe400078ec0ff */
[----:B------:R-:W-:Y:S02]  /*6f10*/  SHF.L.U32 R57, R64, 0x10, RZ ;  /* 0x0000001040397819 */ /* 0x000fe400000006ff */
[-C--:B------:R-:W-:Y:S02]  /*6f20*/  IADD3 R111, PT, PT, R111, R0.reuse, RZ ;  /* 0x000000006f6f7210 */ /* 0x080fe40007ffe0ff */
[----:B------:R-:W-:Y:S02]  /*6f30*/  IADD3 R110, PT, PT, R110, R0, RZ ;  /* 0x000000006e6e7210 */ /* 0x000fe40007ffe0ff */
[----:B------:R-:W-:Y:S02]  /*6f40*/  LOP3.LUT R58, R64, 0xffff0000, RZ, 0xc0, !PT ;  /* 0xffff0000403a7812 */ /* 0x000fe400078ec0ff */
[C---:B------:R-:W-:Y:S02]  /*6f50*/  SHF.L.U32 R59, R65.reuse, 0x10, RZ ;  /* 0x00000010413b7819 */ /* 0x040fe400000006ff */
[----:B---3--:R-:W-:Y:S02]  /*6f60*/  LOP3.LUT R60, R65, 0xffff0000, RZ, 0xc0, !PT ;  /* 0xffff0000413c7812 */ /* 0x008fe400078ec0ff */
[C---:B------:R-:W-:Y:S02]  /*6f70*/  SHF.L.U32 R61, R66.reuse, 0x10, RZ ;  /* 0x00000010423d7819 */ /* 0x040fe400000006ff */
[----:B------:R-:W-:Y:S02]  /*6f80*/  LOP3.LUT R62, R66, 0xffff0000, RZ, 0xc0, !PT ;  /* 0xffff0000423e7812 */ /* 0x000fe400078ec0ff */
[----:B------:R-:W-:Y:S01]  /*6f90*/  SHF.L.U32 R63, R67, 0x10, RZ ;  /* 0x00000010433f7819 */ /* 0x000fe200000006ff */
[C---:B-1----:R-:W-:Y:S01]  /*6fa0*/  FMUL R4, R47.reuse, R4 ;  /* 0x000000042f047220 */ /* 0x042fe20000400000 */
[----:B------:R-:W-:Y:S01]  /*6fb0*/  IADD3 R106, PT, PT, R106, 0xc0, RZ ;  /* 0x000000c06a6a7810 */ /* 0x000fe20007ffe0ff */
[----:B------:R-:W-:Y:S01]  /*6fc0*/  FMUL R5, R47, R5 ;  /* 0x000000052f057220 */ /* 0x000fe20000400000 */
[----:B------:R-:W-:Y:S01]  /*6fd0*/  LOP3.LUT R64, R67, 0xffff0000, RZ, 0xc0, !PT ;  /* 0xffff000043407812 */ /* 0x000fe200078ec0ff */
[C---:B------:R-:W-:Y:S01]  /*6fe0*/  FMUL R6, R47.reuse, R6 ;  /* 0x000000062f067220 */ /* 0x040fe20000400000 */
[C---:B------:R-:W-:Y:S01]  /*6ff0*/  SHF.L.U32 R65, R72.reuse, 0x10, RZ ;  /* 0x0000001048417819 */ /* 0x040fe200000006ff */
[----:B------:R-:W-:Y:S01]  /*7000*/  FMUL R7, R47, R7 ;  /* 0x000000072f077220 */ /* 0x000fe20000400000 */
[----:B------:R-:W-:Y:S01]  /*7010*/  LOP3.LUT R66, R72, 0xffff0000, RZ, 0xc0, !PT ;  /* 0xffff000048427812 */ /* 0x000fe200078ec0ff */
[----:B------:R-:W-:Y:S01]  /*7020*/  FFMA R4, R49, R48, R4 ;  /* 0x0000003031047223 */ /* 0x000fe20000000004 */
[----:B------:R-:W-:Y:S01]  /*7030*/  SHF.L.U32 R67, R73, 0x10, RZ ;  /* 0x0000001049437819 */ /* 0x000fe200000006ff */
[----:B------:R-:W-:Y:S01]  /*7040*/  FMUL R8, R47, R8 ;  /* 0x000000082f087220 */ /* 0x000fe20000400000 */
[----:B------:R-:W-:Y:S01]  /*7050*/  LOP3.LUT R106, R106, 0xfefffff8, RZ, 0xc0, !PT ;  /* 0xfefffff86a6a7812 */ /* 0x000fe200078ec0ff */
[----:B------:R-:W-:Y:S01]  /*7060*/  FFMA R5, R49, R50, R5 ;  /* 0x0000003231057223 */ /* 0x000fe20000000005 */
[----:B------:R-:W-:Y:S01]  /*7070*/  LOP3.LUT R68, R73, 0xffff0000, RZ, 0xc0, !PT ;  /* 0xffff000049447812 */ /* 0x000fe200078ec0ff */
[----:B------:R-:W-:Y:S01]  /*7080*/  FMUL R9, R47, R9 ;  /* 0x000000092f097220 */ /* 0x000fe20000400000 */
[C---:B------:R-:W-:Y:S01]  /*7090*/  SHF.L.U32 R69, R74.reuse, 0x10, RZ ;  /* 0x000000104a457819 */ /* 0x040fe200000006ff */
[----:B------:R1:W-:Y:S01]  /*70a0*/  SYNCS.ARRIVE.TRANS64.RED.A1T0 RZ, [R106+URZ], RZ ;  /* 0x000000ff6aff79a7 */ /* 0x0003e200081004ff */
[----:B------:R-:W-:Y:S01]  /*70b0*/  F2FP.BF16.F32.PACK_AB R4, R5, R4 ;  /* 0x000000040504723e */ /* 0x000fe200000010ff */
[C---:B------:R-:W-:Y:S01]  /*70c0*/  FFMA R6, R49.reuse, R51, R6 ;  /* 0x0000003331067223 */ /* 0x040fe20000000006 */
[C---:B------:R-:W-:Y:S01]  /*70d0*/  FFMA R7, R49.reuse, R52, R7 ;  /* 0x0000003431077223 */ /* 0x040fe20000000007 */
[C---:B------:R-:W-:Y:S01]  /*70e0*/  FFMA R8, R49.reuse, R53, R8 ;  /* 0x0000003531087223 */ /* 0x040fe20000000008 */
[----:B------:R-:W-:Y:S01]  /*70f0*/  LOP3.LUT R70, R74, 0xffff0000, RZ, 0xc0, !PT ;  /* 0xffff00004a467812 */ /* 0x000fe200078ec0ff */
[----:B------:R-:W-:Y:S01]  /*7100*/  FFMA R9, R49, R54, R9 ;  /* 0x0000003631097223 */ /* 0x000fe20000000009 */
[----:B------:R-:W-:Y:S01]  /*7110*/  FMUL R10, R47, R10 ;  /* 0x0000000a2f0a7220 */ /* 0x000fe20000400000 */
[----:B------:R-:W-:Y:S01]  /*7120*/  F2FP.BF16.F32.PACK_AB R5, R7, R6 ;  /* 0x000000060705723e */ /* 0x000fe200000010ff */
[C---:B------:R-:W-:Y:S01]  /*7130*/  FMUL R11, R47.reuse, R11 ;  /* 0x0000000b2f0b7220 */ /* 0x040fe20000400000 */
[----:B------:R-:W-:Y:S01]  /*7140*/  FMUL R0, R47, R12 ;  /* 0x0000000c2f007220 */ /* 0x000fe20000400000 */
[----:B------:R-:W-:Y:S01]  /*7150*/  F2FP.BF16.F32.PACK_AB R6, R9, R8 ;  /* 0x000000080906723e */ /* 0x000fe200000010ff */
[C---:B------:R-:W-:Y:S01]  /*7160*/  FFMA R10, R49.reuse, R55, R10 ;  /* 0x00000037310a7223 */ /* 0x040fe2000000000a */
[----:B------:R-:W-:Y:S01]  /*7170*/  FFMA R11, R49, R56, R11 ;  /* 0x00000038310b7223 */ /* 0x000fe2000000000b */
[----:B------:R-:W-:Y:S01]  /*7180*/  SHF.L.U32 R71, R75, 0x10, RZ ;  /* 0x000000104b477819 */ /* 0x000fe200000006ff */
[----:B------:R-:W-:Y:S01]  /*7190*/  FFMA R0, R49, R57, R0 ;  /* 0x0000003931007223 */ /* 0x000fe20000000000 */
[----:B------:R-:W-:Y:S01]  /*71a0*/  FMUL R2, R47, R13 ;  /* 0x0000000d2f027220 */ /* 0x000fe20000400000 */
[----:B------:R-:W-:Y:S01]  /*71b0*/  LOP3.LUT R72, R75, 0xffff0000, RZ, 0xc0, !PT ;  /* 0xffff00004b487812 */ /* 0x000fe200078ec0ff */
[----:B------:R-:W-:Y:S01]  /*71c0*/  FMUL R3, R47, R14 ;  /* 0x0000000e2f037220 */ /* 0x000fe20000400000 */
[----:B------:R-:W-:Y:S01]  /*71d0*/  F2FP.BF16.F32.PACK_AB R7, R11, R10 ;  /* 0x0000000a0b07723e */ /* 0x000fe200000010ff */
[----:B------:R-:W-:Y:S01]  /*71e0*/  FFMA R2, R49, R58, R2 ;  /* 0x0000003a31027223 */ /* 0x000fe20000000002 */
[C---:B------:R-:W-:Y:S01]  /*71f0*/  FMUL R15, R47.reuse, R15 ;  /* 0x0000000f2f0f7220 */ /* 0x040fe20000400000 */
[C---:B------:R-:W-:Y:S01]  /*7200*/  FMUL R12, R47.reuse, R16 ;  /* 0x000000102f0c7220 */ /* 0x040fe20000400000 */
[----:B------:R-:W-:Y:S01]  /*7210*/  FMUL R13, R47, R17 ;  /* 0x000000112f0d7220 */ /* 0x000fe20000400000 */
[----:B------:R1:W-:Y:S01]  /*7220*/  STS.128 [R103+UR8], R4 ;  /* 0x0000000467007988 */ /* 0x0003e20008000c08 */
[C---:B------:R-:W-:Y:S01]  /*7230*/  SHF.L.U32 R73, R80.reuse, 0x10, RZ ;  /* 0x0000001050497819 */ /* 0x040fe200000006ff */
[C---:B------:R-:W-:Y:S01]  /*7240*/  FFMA R3, R49.reuse, R59, R3 ;  /* 0x0000003b31037223 */ /* 0x040fe20000000003 */
[----:B------:R-:W-:Y:S01]  /*7250*/  LOP3.LUT R74, R80, 0xffff0000, RZ, 0xc0, !PT ;  /* 0xffff0000504a7812 */ /* 0x000fe200078ec0ff */
[C---:B------:R-:W-:Y:S01]  /*7260*/  FFMA R15, R49.reuse, R60, R15 ;  /* 0x0000003c310f7223 */ /* 0x040fe2000000000f */
[----:B------:R-:W-:Y:S01]  /*7270*/  F2FP.BF16.F32.PACK_AB R8, R2, R0 ;  /* 0x000000000208723e */ /* 0x000fe200000010ff */
[C---:B------:R-:W-:Y:S01]  /*7280*/  FFMA R12, R49.reuse, R61, R12 ;  /* 0x0000003d310c7223 */ /* 0x040fe2000000000c */
[----:B------:R-:W-:Y:S01]  /*7290*/  IADD3 R0, PT, PT, R102, R111, RZ ;  /* 0x0000006f66007210 */ /* 0x000fe20007ffe0ff */
[----:B------:R-:W-:Y:S01]  /*72a0*/  FFMA R13, R49, R62, R13 ;  /* 0x0000003e310d7223 */ /* 0x000fe2000000000d */
[----:B------:R-:W-:Y:S01]  /*72b0*/  F2FP.BF16.F32.PACK_AB R9, R15, R3 ;  /* 0x000000030f09723e */ /* 0x000fe200000010ff */
[C---:B------:R-:W-:Y:S01]  /*72c0*/  FMUL R14, R47.reuse, R18 ;  /* 0x000000122f0e7220 */ /* 0x040fe20000400000 */
[C---:B------:R-:W-:Y:S01]  /*72d0*/  FMUL R19, R47.reuse, R19 ;  /* 0x000000132f137220 */ /* 0x040fe20000400000 */
[C---:B------:R-:W-:Y:S01]  /*72e0*/  FMUL R16, R47.reuse, R20 ;  /* 0x000000142f107220 */ /* 0x040fe20000400000 */
[----:B------:R-:W-:Y:S01]  /*72f0*/  FMUL R17, R47, R21 ;  /* 0x000000152f117220 */ /* 0x000fe20000400000 */
[----:B------:R-:W-:Y:S01]  /*7300*/  FFMA R14, R49, R63, R14 ;  /* 0x0000003f310e7223 */ /* 0x000fe2000000000e */
        /* <DEDUP_REMOVED lines=11> */
[----:B------:R-:W-:Y:S01]  /*73c0*/  F2FP.BF16.F32.PACK_AB R10, R13, R12 ;  /* 0x0000000c0d0a723e */ /* 0x000fe200000010ff */
[----:B------:R-:W-:Y:S01]  /*73d0*/  FFMA R20, R49, R69, R20 ;  /* 0x0000004531147223 */ /* 0x000fe20000000014 */
[----:B------:R-:W-:Y:S01]  /*73e0*/  F2FP.BF16.F32.PACK_AB R11, R19, R14 ;  /* 0x0000000e130b723e */ /* 0x000fe200000010ff */
[----:B------:R-:W-:Y:S01]  /*73f0*/  FMUL R24, R47, R28 ;  /* 0x0000001c2f187220 */ /* 0x000fe20000400000 */
[----:B------:R-:W-:Y:S01]  /*7400*/  FFMA R21, R49, R70, R21 ;  /* 0x0000004631157223 */ /* 0x000fe20000000015 */
[----:B------:R-:W-:Y:S01]  /*7410*/  SHF.L.U32 R75, R81, 0x10, RZ ;  /* 0x00000010514b7819 */ /* 0x000fe200000006ff */
[----:B------:R-:W-:Y:S01]  /*7420*/  FMUL R25, R47, R29 ;  /* 0x0000001d2f197220 */ /* 0x000fe20000400000 */
[----:B------:R1:W-:Y:S01]  /*7430*/  STS.128 [R111+0x10], R8 ;  /* 0x000010086f007388 */ /* 0x0003e20000000c00 */
[----:B------:R-:W-:Y:S01]  /*7440*/  FFMA R22, R49, R71, R22 ;  /* 0x0000004731167223 */ /* 0x000fe20000000016 */
[----:B------:R-:W-:Y:S01]  /*7450*/  LOP3.LUT R76, R81, 0xffff0000, RZ, 0xc0, !PT ;  /* 0xffff0000514c7812 */ /* 0x000fe200078ec0ff */
[----:B------:R-:W-:Y:S01]  /*7460*/  FMUL R26, R47, R30 ;  /* 0x0000001e2f1a7220 */ /* 0x000fe20000400000 */
[----:B------:R-:W-:Y:S01]  /*7470*/  FFMA R27, R49, R72, R27 ;  /* 0x00000048311b7223 */ /* 0x000fe2000000001b */
[C---:B------:R-:W-:Y:S01]  /*7480*/  SHF.L.U32 R77, R82.reuse, 0x10, RZ ;  /* 0x00000010524d7819 */ /* 0x040fe200000006ff */
[----:B------:R-:W-:Y:S01]  /*7490*/  FMUL R31, R47, R31 ;  /* 0x0000001f2f1f7220 */ /* 0x000fe20000400000 */
[----:B------:R-:W-:Y:S01]  /*74a0*/  FFMA R24, R49, R73, R24 ;  /* 0x0000004931187223 */ /* 0x000fe20000000018 */
[----:B------:R-:W-:Y:S01]  /*74b0*/  LOP3.LUT R78, R82, 0xffff0000, RZ, 0xc0, !PT ;  /* 0xffff0000524e7812 */ /* 0x000fe200078ec0ff */
[----:B------:R-:W-:Y:S01]  /*74c0*/  FMUL R28, R47, R32 ;  /* 0x000000202f1c7220 */ /* 0x000fe20000400000 */
[----:B------:R-:W-:Y:S01]  /*74d0*/  FFMA R25, R49, R74, R25 ;  /* 0x0000004a31197223 */ /* 0x000fe20000000019 */
[----:B------:R-:W-:Y:S01]  /*74e0*/  SHF.L.U32 R79, R83, 0x10, RZ ;  /* 0x00000010534f7819 */ /* 0x000fe200000006ff */
[----:B------:R-:W-:Y:S01]  /*74f0*/  FMUL R29, R47, R33 ;  /* 0x000000212f1d7220 */ /* 0x000fe20000400000 */
[----:B------:R-:W-:Y:S01]  /*7500*/  F2FP.BF16.F32.PACK_AB R16, R17, R16 ;  /* 0x000000101110723e */ /* 0x000fe200000010ff */
[----:B------:R-:W-:Y:S01]  /*7510*/  FFMA R26, R49, R75, R26 ;  /* 0x0000004b311a7223 */ /* 0x000fe2000000001a */
[----:B------:R-:W-:Y:S01]  /*7520*/  LOP3.LUT R80, R83, 0xffff0000, RZ, 0xc0, !PT ;  /* 0xffff000053507812 */ /* 0x000fe200078ec0ff */
[----:B------:R-:W-:Y:S01]  /*7530*/  FMUL R30, R47, R34 ;  /* 0x000000222f1e7220 */ /* 0x000fe20000400000 */
[----:B------:R-:W-:Y:S01]  /*7540*/  F2FP.BF16.F32.PACK_AB R17, R23, R18 ;  /* 0x000000121711723e */ /* 0x000fe200000010ff */
[----:B------:R-:W-:Y:S01]  /*7550*/  FFMA R31, R49, R76, R31 ;  /* 0x0000004c311f7223 */ /* 0x000fe2000000001f */
[----:B------:R-:W-:Y:S01]  /*7560*/  FMUL R35, R47, R35 ;  /* 0x000000232f237220 */ /* 0x000fe20000400000 */
[----:B------:R-:W-:Y:S01]  /*7570*/  F2FP.BF16.F32.PACK_AB R18, R21, R20 ;  /* 0x000000141512723e */ /* 0x000fe200000010ff */
[----:B------:R-:W-:Y:S01]  /*7580*/  FFMA R28, R49, R77, R28 ;  /* 0x0000004d311c7223 */ /* 0x000fe2000000001c */
[----:B------:R-:W-:Y:S01]  /*7590*/  F2FP.BF16.F32.PACK_AB R19, R27, R22 ;  /* 0x000000161b13723e */ /* 0x000fe200000010ff */
[C---:B------:R-:W-:Y:S01]  /*75a0*/  FFMA R29, R49.reuse, R78, R29 ;  /* 0x0000004e311d7223 */ /* 0x040fe2000000001d */
[C---:B------:R-:W-:Y:S01]  /*75b0*/  FFMA R30, R49.reuse, R79, R30 ;  /* 0x0000004f311e7223 */ /* 0x040fe2000000001e */
[----:B------:R-:W-:Y:S01]  /*75c0*/  FFMA R35, R49, R80, R35 ;  /* 0x0000005031237223 */ /* 0x000fe20000000023 */
[----:B------:R-:W-:Y:S01]  /*75d0*/  F2FP.BF16.F32.PACK_AB R24, R25, R24 ;  /* 0x000000181918723e */ /* 0x000fe200000010ff */
[----:B------:R1:W-:Y:S01]  /*75e0*/  STS.128 [R110+0x20], R16 ;  /* 0x000020106e007388 */ /* 0x0003e20000000c00 */
[----:B------:R-:W-:Y:S02]  /*75f0*/  F2FP.BF16.F32.PACK_AB R25, R31, R26 ;  /* 0x0000001a1f19723e */ /* 0x000fe400000010ff */
        /* <DEDUP_REMOVED lines=11> */
[----:B------:R-:W-:Y:S02]  /*76b0*/  UIADD3 UR10, UP0, UPT, UR54, 0x680, URZ ;  /* 0x00000680360a7890 */ /* 0x000fe4000ff1e0ff */
[----:B------:R-:W-:Y:S02]  /*76c0*/  UIADD3 UR5, UPT, UPT, UR41, 0x20, URZ ;  /* 0x0000002029057890 */ /* 0x000fe4000fffe0ff */
[----:B------:R-:W-:Y:S02]  /*76d0*/  UIADD3 UR4, UPT, UPT, UR48, 0x200, UR8 ;  /* 0x0000020030047890 */ /* 0x000fe4000fffe008 */
[----:B------:R-:W-:Y:S01]  /*76e0*/  UIADD3.X UR11, UPT, UPT, URZ, UR55, URZ, UP0, !UPT ;  /* 0x00000037ff0b7290 */ /* 0x000fe200087fe4ff */
[----:B------:R-:W-:Y:S01]  /*76f0*/  UMOV UR6, UR42 ;  /* 0x0000002a00067c82 */ /* 0x000fe20008000000 */
[----:B------:R-:W-:Y:S07]  /*7700*/  UMOV UR7, UR36 ;  /* 0x0000002400077c82 */ /* 0x000fee0008000000 */
[----:B------:R2:W-:Y:S02]  /*7710*/  UTMASTG.3D [UR4], [UR10] ;  /* 0x000000040a0073b5 */ /* 0x0005e40008010000 */
[----:B--2---:R0:W-:Y:S02]  /*7720*/  UTMACMDFLUSH ;  /* 0x00000000000079b7 */ /* 0x0041e40000000000 */
.L_x_124:
[----:B------:R-:W-:Y:S05]  /*7730*/  BSYNC.RECONVERGENT B0 ;  /* 0x0000000000007941 */ /* 0x000fea0003800200 */
.L_x_123:
[----:B------:R-:W-:Y:S01]  /*7740*/  UIADD3 UR43, UPT, UPT, UR43, 0x1, URZ ;  /* 0x000000012b2b7890 */ /* 0x000fe2000fffe0ff */
[----:B------:R-:W-:Y:S03]  /*7750*/  BSSY.RECONVERGENT B0, `(.L_x_125) ;  /* 0x0000008000007945 */ /* 0x000fe60003800200 */
[----:B------:R-:W-:Y:S04]  /*7760*/  UISETP.NE.AND UP0, UPT, UR43, 0x3, UPT ;  /* 0x000000032b00788c */ /* 0x000fe8000bf05270 */
[----:B------:R-:W-:Y:S02]  /*7770*/  UISETP.EQ.XOR UP1, UPT, UR40, 0x3, !UP0 ;  /* 0x000000032800788c */ /* 0x000fe4000c722a70 */
[----:B------:R-:W-:Y:S02]  /*7780*/  USEL UR56, UR43, URZ, UP0 ;  /* 0x000000ff2b387287 */ /* 0x000fe40008000000 */
[----:B------:R-:W-:Y:S04]  /*7790*/  USEL UR4, URZ, 0x1, !UP1 ;  /* 0x00000001ff047887 */ /* 0x000fe8000c800000 */
[----:B------:R-:W-:Y:S01]  /*77a0*/  ULOP3.LUT UR51, UR51, UR4, URZ, 0x3c, !UPT ;  /* 0x0000000433337292 */ /* 0x000fe2000f8e3cff */
[----:B------:R-:W-:Y:S11]  /*77b0*/  @P0 BRA `(.L_x_126) ;  /* 0x0000000000040947 */ /* 0x000ff60003800000 */
[----:B------:R-:W-:Y:S04]  /*77c0*/  DEPBAR.LE SB0, 0x1 ;  /* 0x000080400000791a */ /* 0x000fe80000000000 */
.L_x_126:
[----:B------:R-:W-:Y:S05]  /*77d0*/  BSYNC.RECONVERGENT B0 ;  /* 0x0000000000007941 */ /* 0x000fea0003800200 */
.L_x_125:
[----:B------:R-:W-:Y:S01]  /*77e0*/  BAR.SYNC.DEFER_BLOCKING 0x1, 0x80 ;  /* 0x0042000000007b1d */ /* 0x000fe20000010000 */
[----:B------:R-:W-:Y:S01]  /*77f0*/  UISETP.NE.AND UP0, UPT, UR50, -0x2, UPT ;  /* 0xfffffffe3200788c */ /* 0x000fe2000bf05270 */
[----:B------:R-:W-:Y:S08]  /*7800*/  IADD3 R45, PT, PT, R45, 0x1, RZ ;  /* 0x000000012d2d7810 */ /* 0x000ff00007ffe0ff */
[----:B------:R-:W-:Y:S05]  /*7810*/  BRA.U !UP0, `(.L_x_127) ;  /* 0x0000000108287547 */ /* 0x000fea000b800000 */
[----:B------:R-:W-:Y:S01]  /*7820*/  ISETP.NE.AND P0, PT, R109, RZ, PT ;  /* 0x000000ff6d00720c */ /* 0x000fe20003f05270 */
[----:B------:R-:W-:Y:S01]  /*7830*/  IMAD.U32 R2, RZ, RZ, UR49 ;  /* 0x00000031ff027e24 */ /* 0x000fe2000f8e00ff */
[----:B------:R-:W-:Y:S01]  /*7840*/  UIADD3 UR49, UPT, UPT, UR49, 0x1, URZ ;  /* 0x0000000131317890 */ /* 0x000fe2000fffe0ff */
[----:B-1----:R-:W-:Y:S03]  /*7850*/  IMAD.U32 R0, RZ, RZ, UR37 ;  /* 0x00000025ff007e24 */ /* 0x002fe6000f8e00ff */
[----:B------:R-:W-:Y:S04]  /*7860*/  UISETP.NE.AND UP0, UPT, UR49, 0x3, UPT ;  /* 0x000000033100788c */ /* 0x000fe8000bf05270 */
[----:B------:R-:W-:Y:S03]  /*7870*/  USEL UR49, UR49, URZ, UP0 ;  /* 0x000000ff31317287 */ /* 0x000fe60008000000 */
[----:B------:R-:W-:Y:S05]  /*7880*/  @P0 LEA R2, R2, UR48, 0x3 ;  /* 0x0000003002020c11 */ /* 0x000fea000f8e18ff */
[----:B------:R-:W-:Y:S05]  /*7890*/  @P0 VIADD R2, R2, 0x58 ;  /* 0x0000005802020836 */ /* 0x000fea0000000000 */
[----:B------:R-:W-:Y:S04]  /*78a0*/  @P0 PRMT R0, R0, 0x654, R2 ;  /* 0x0000065400000816 */ /* 0x000fe80000000002 */
[----:B------:R2:W-:Y:S03]  /*78b0*/  @P0 SYNCS.ARRIVE.TRANS64.RED.A1T0 RZ, [R0+URZ], RZ ;  /* 0x000000ff00ff09a7 */ /* 0x0005e600081004ff */
.L_x_127:
[----:B------:R-:W-:Y:S01]  /*78c0*/  ISETP.NE.AND P2, PT, R105, RZ, PT ;  /* 0x000000ff6900720c */ /* 0x000fe20003f45270 */
[----:B------:R-:W-:Y:S01]  /*78d0*/  UIADD3 UR50, UPT, UPT, UR50, 0x2, URZ ;  /* 0x0000000232327890 */ /* 0x000fe2000fffe0ff */
[----:B------:R-:W-:Y:S01]  /*78e0*/  ISETP.NE.AND P0, PT, R108, 0x2, PT ;  /* 0x000000026c00780c */ /* 0x000fe20003f05270 */
[----:B------:R-:W-:Y:S01]  /*78f0*/  IMAD.IADD R15, R43, 0x1, R90 ;  /* 0x000000012b0f7824 */ /* 0x000fe200078e025a */
[----:B------:R-:W-:Y:S01]  /*7900*/  ISETP.NE.AND P1, PT, R45, 0x4, PT ;  /* 0x000000042d00780c */ /* 0x000fe20003f25270 */
[----:B------:R-:W-:Y:S01]  /*7910*/  IMAD.IADD R14, R44, 0x1, R91 ;  /* 0x000000012c0e7824 */ /* 0x000fe200078e025b */
[----:B------:R-:W-:Y:S02]  /*7920*/  SEL R2, RZ, 0x1, P0 ;  /* 0x00000001ff027807 */ /* 0x000fe40000000000 */
[----:B-12---:R-:W-:Y:S02]  /*7930*/  SEL R0, RZ, 0x1, P1 ;  /* 0x00000001ff007807 */ /* 0x006fe40000800000 */
[----:B------:R-:W-:Y:S02]  /*7940*/  LOP3.LUT R100, R100, R2, RZ, 0x3c, !PT ;  /* 0x0000000264647212 */ /* 0x000fe400078e3cff */
[----:B------:R-:W-:Y:S02]  /*7950*/  LOP3.LUT R101, R101, R0, RZ, 0x3c, !PT ;  /* 0x0000000065657212 */ /* 0x000fe400078e3cff */
[----:B------:R-:W-:Y:S02]  /*7960*/  @P2 R2UR UR36, R99 ;  /* 0x00000000632422ca */ /* 0x000fe400000e0000 */
[----:B------:R-:W-:Y:S02]  /*7970*/  SEL R108, R108, RZ, P0 ;  /* 0x000000ff6c6c7207 */ /* 0x000fe40000000000 */
[----:B------:R-:W-:Y:S01]  /*7980*/  SEL R45, R45, RZ, P1 ;  /* 0x000000ff2d2d7207 */ /* 0x000fe20000800000 */
[----:B------:R-:W-:Y:S10]  /*7990*/  @P2 BRA `(.L_x_128) ;  /* 0xffffffd800082947 */ /* 0x000ff4000383ffff */
[----:B------:R-:W-:-:S09]  /*79a0*/  UISETP.NE.AND UP0, UPT, UR53, URZ, UPT ;  /* 0x000000ff3500728c */ /* 0x000fd2000bf05270 */
[----:B------:R-:W-:Y:S05]  /*79b0*/  BRA.U !UP0, `(.L_x_129) ;  /* 0x0000000108487547 */ /* 0x000fea000b800000 */
[----:B------:R-:W1:Y:S02]  /*79c0*/  LDCU.64 UR4, c[0x0][0x890] ;  /* 0x00011200ff0477ac */ /* 0x000e640008000a00 */
[----:B-1----:R-:W-:-:S04]  /*79d0*/  UISETP.NE.U32.AND UP0, UPT, UR4, URZ, UPT ;  /* 0x000000ff0400728c */ /* 0x002fc8000bf05070 */
[----:B------:R-:W-:-:S09]  /*79e0*/  UISETP.NE.AND.EX UP0, UPT, UR5, URZ, UPT, UP0 ;  /* 0x000000ff0500728c */ /* 0x000fd2000bf05300 */
[----:B------:R-:W-:Y:S05]  /*79f0*/  BRA.U UP0, `(.L_x_130) ;  /* 0x00000001000c7547 */ /* 0x000fea000b800000 */
[----:B------:R-:W-:-:S13]  /*7a00*/  FSETP.NEU.AND P0, PT, R49, RZ, PT ;  /* 0x000000ff3100720b */ /* 0x000fda0003f0d000 */
[----:B------:R-:W-:Y:S05]  /*7a10*/  @!P0 EXIT ;  /* 0x000000000000894d */ /* 0x000fea0003800000 */
[----:B------:R-:W-:Y:S05]  /*7a20*/  BRA `(.L_x_129) ;  /* 0x00000000002c7947 */ /* 0x000fea0003800000 */
.L_x_130:
[----:B------:R-:W-:Y:S01]  /*7a30*/  ISETP.NE.AND P0, PT, R107, RZ, PT ;  /* 0x000000ff6b00720c */ /* 0x000fe20003f05270 */
[----:B------:R-:W-:-:S12]  /*7a40*/  BSSY.RECONVERGENT B0, `(.L_x_129) ;  /* 0x0000009000007945 */ /* 0x000fd80003800200 */
[----:B------:R-:W-:Y:S05]  /*7a50*/  @P0 BRA `(.L_x_131) ;  /* 0x0000000000140947 */ /* 0x000fea0003800000 */
[----:B------:R-:W1:Y:S02]  /*7a60*/  LDCU.64 UR4, c[0x0][0x888] ;  /* 0x00011100ff0477ac */ /* 0x000e640008000a00 */
[----:B-1----:R-:W-:-:S04]  /*7a70*/  ISETP.NE.U32.AND P0, PT, RZ, UR4, PT ;  /* 0x00000004ff007c0c */ /* 0x002fc8000bf05070 */
[----:B------:R-:W-:-:S13]  /*7a80*/  ISETP.NE.AND.EX P0, PT, RZ, UR5, PT, P0 ;  /* 0x00000005ff007c0c */ /* 0x000fda000bf05300 */
[----:B------:R-:W-:Y:S05]  /*7a90*/  @!P0 EXIT ;  /* 0x000000000000894d */ /* 0x000fea0003800000 */
[----:B------:R-:W-:Y:S05]  /*7aa0*/  BRA `(.L_x_132) ;  /* 0x0000000000087947 */ /* 0x000fea0003800000 */
.L_x_131:
[----:B------:R-:W-:-:S13]  /*7ab0*/  FSETP.NEU.AND P0, PT, R49, RZ, PT ;  /* 0x000000ff3100720b */ /* 0x000fda0003f0d000 */
[----:B------:R-:W-:Y:S05]  /*7ac0*/  @!P0 EXIT ;  /* 0x000000000000894d */ /* 0x000fea0003800000 */
.L_x_132:
[----:B------:R-:W-:Y:S05]  /*7ad0*/  BSYNC.RECONVERGENT B0 ;  /* 0x0000000000007941 */ /* 0x000fea0003800200 */
.L_x_129:
[----:B------:R-:W-:Y:S01]  /*7ae0*/  ULEA UR4, UR49, UR48, 0x3 ;  /* 0x0000003031047291 */ /* 0x000fe2000f8e18ff */
[----:B------:R-:W-:-:S04]  /*7af0*/  DEPBAR.LE SB0, 0x0 ;  /* 0x000080000000791a */ /* 0x000fc80000000000 */
[----:B------:R-:W-:-:S04]  /*7b00*/  UIADD3 UR4, UPT, UPT, UR4, 0x58, URZ ;  /* 0x0000005804047890 */ /* 0x000fc8000fffe0ff */
[----:B------:R-:W-:-:S09]  /*7b10*/  UPRMT UR4, UR37, 0x654, UR4 ;  /* 0x0000065425047896 */ /* 0x000fd20008000004 */
[----:B------:R-:W-:Y:S01]  /*7b20*/  SYNCS.ARRIVE.TRANS64.RED.A1T0 RZ, [UR4], RZ ;  /* 0x000000ffffff79a7 */ /* 0x000fe20008100404 */
[----:B------:R-:W-:Y:S05]  /*7b30*/  EXIT ;  /* 0x000000000000794d */ /* 0x000fea0003800000 */
.L_x_24:
[----:B--2---:R2:W4:Y:S02]  /*7b40*/  SYNCS.PHASECHK.TRANS64.TRYWAIT P0, [R2+URZ+0xf0], R3 ;  /* 0x0000f003020075a7 */ /* 0x00452400080011ff */
[----:B----4-:R-:W-:Y:S05]  /*7b50*/  @!P0 NANOSLEEP.SYNCS 0x989680 ;  /* 0x009896800000895d */ /* 0x010fea0003900000 */
[----:B------:R-:W4:Y:S02]  /*7b60*/  @!P0 SYNCS.PHASECHK.TRANS64 P0, [R2+URZ+0xf0], R3 ;  /* 0x0000f003020085a7 */ /* 0x000f2400080010ff */
[----:B----4-:R-:W-:Y:S05]  /*7b70*/  @!P0 BRA `(.L_x_24) ;  /* 0xfffffffc00f08947 */ /* 0x010fea000383ffff */
[----:B------:R-:W-:Y:S05]  /*7b80*/  BRA `(.L_x_133) ;  /* 0xffffff9c00187947 */ /* 0x000fea000383ffff */
.L_x_27:
[----:B------:R-:W-:-:S07]  /*7b90*/  MOV R2, UR33 ;  /* 0x0000002100027c02 */ /* 0x000fce0008000f00 */
.L_x_134:
[----:B-1----:R1:W2:Y:S02]  /*7ba0*/  SYNCS.PHASECHK.TRANS64.TRYWAIT P0, [R2+URZ+0x20], R4 ;  /* 0x00002004020075a7 */ /* 0x0022a400080011ff */
[----:B--2---:R-:W-:Y:S05]  /*7bb0*/  @!P0 NANOSLEEP.SYNCS 0x989680 ;  /* 0x009896800000895d */ /* 0x004fea0003900000 */
[----:B------:R-:W2:Y:S02]  /*7bc0*/  @!P0 SYNCS.PHASECHK.TRANS64 P0, [R2+URZ+0x20], R4 ;  /* 0x00002004020085a7 */ /* 0x000ea400080010ff */
[----:B--2---:R-:W-:Y:S05]  /*7bd0*/  @!P0 BRA `(.L_x_134) ;  /* 0xfffffffc00f08947 */ /* 0x004fea000383ffff */
[----:B------:R-:W-:Y:S05]  /*7be0*/  BRA `(.L_x_26) ;  /* 0xffffff9c00807947 */ /* 0x000fea000383ffff */
.L_x_34:
[----:B-1----:R-:W-:-:S07]  /*7bf0*/  MOV R2, UR17 ;  /* 0x0000001100027c02 */ /* 0x002fce0008000f00 */
.L_x_135:
[----:B-1----:R1:W2:Y:S02]  /*7c00*/  SYNCS.PHASECHK.TRANS64.TRYWAIT P0, [R2+URZ+0x20], R4 ;  /* 0x00002004020075a7 */ /* 0x0022a400080011ff */
[----:B--2---:R-:W-:Y:S05]  /*7c10*/  @!P0 NANOSLEEP.SYNCS 0x989680 ;  /* 0x009896800000895d */ /* 0x004fea0003900000 */
[----:B------:R-:W2:Y:S02]  /*7c20*/  @!P0 SYNCS.PHASECHK.TRANS64 P0, [R2+URZ+0x20], R4 ;  /* 0x00002004020085a7 */ /* 0x000ea400080010ff */
[----:B--2---:R-:W-:Y:S05]  /*7c30*/  @!P0 BRA `(.L_x_135) ;  /* 0xfffffffc00f08947 */ /* 0x004fea000383ffff */
[----:B------:R-:W-:Y:S05]  /*7c40*/  BRA `(.L_x_33) ;  /* 0xffffffa0003c7947 */ /* 0x000fea000383ffff */
.L_x_39:
[----:B-1----:R1:W2:Y:S02]  /*7c50*/  SYNCS.PHASECHK.TRANS64.TRYWAIT P0, [R2+URZ+0x80], R3 ;  /* 0x00008003020075a7 */ /* 0x0022a400080011ff */
[----:B--2---:R-:W-:Y:S05]  /*7c60*/  @!P0 NANOSLEEP.SYNCS 0x989680 ;  /* 0x009896800000895d */ /* 0x004fea0003900000 */
[----:B------:R-:W2:Y:S02]  /*7c70*/  @!P0 SYNCS.PHASECHK.TRANS64 P0, [R2+URZ+0x80], R3 ;  /* 0x00008003020085a7 */ /* 0x000ea400080010ff */
[----:B--2---:R-:W-:Y:S05]  /*7c80*/  @!P0 BRA `(.L_x_39) ;  /* 0xfffffffc00f08947 */ /* 0x004fea000383ffff */
[----:B------:R-:W-:Y:S05]  /*7c90*/  BRA `(.L_x_136) ;  /* 0xffffffa000e07947 */ /* 0x000fea000383ffff */
.L_x_43:
[----:B---3--:R-:W-:-:S07]  /*7ca0*/  MOV R0, UR5 ;  /* 0x0000000500007c02 */ /* 0x008fce0008000f00 */
.L_x_137:
[----:B-1----:R1:W2:Y:S02]  /*7cb0*/  SYNCS.PHASECHK.TRANS64.TRYWAIT P0, [R0+URZ], R2 ;  /* 0x00000002000075a7 */ /* 0x0022a400080011ff */
[----:B--2---:R-:W-:Y:S05]  /*7cc0*/  @!P0 NANOSLEEP.SYNCS 0x989680 ;  /* 0x009896800000895d */ /* 0x004fea0003900000 */
[----:B------:R-:W2:Y:S02]  /*7cd0*/  @!P0 SYNCS.PHASECHK.TRANS64 P0, [R0+URZ], R2 ;  /* 0x00000002000085a7 */ /* 0x000ea400080010ff */
[----:B--2---:R-:W-:Y:S05]  /*7ce0*/  @!P0 BRA `(.L_x_137) ;  /* 0xfffffffc00f08947 */ /* 0x004fea000383ffff */
[----:B------:R-:W-:Y:S05]  /*7cf0*/  BRA `(.L_x_138) ;  /* 0xffffffa800507947 */ /* 0x000fea000383ffff */
.L_x_44:
[----:B---3--:R-:W-:-:S07]  /*7d00*/  MOV R0, UR5 ;  /* 0x0000000500007c02 */ /* 0x008fce0008000f00 */
.L_x_139:
[----:B-1----:R1:W2:Y:S02]  /*7d10*/  SYNCS.PHASECHK.TRANS64.TRYWAIT P0, [R0+URZ], R3 ;  /* 0x00000003000075a7 */ /* 0x0022a400080011ff */
[----:B--2---:R-:W-:Y:S05]  /*7d20*/  @!P0 NANOSLEEP.SYNCS 0x989680 ;  /* 0x009896800000895d */ /* 0x004fea0003900000 */
[----:B------:R-:W2:Y:S02]  /*7d30*/  @!P0 SYNCS.PHASECHK.TRANS64 P0, [R0+URZ], R3 ;  /* 0x00000003000085a7 */ /* 0x000ea400080010ff */
[----:B--2---:R-:W-:Y:S05]  /*7d40*/  @!P0 BRA `(.L_x_139) ;  /* 0xfffffffc00f08947 */ /* 0x004fea000383ffff */
[----:B------:R-:W-:Y:S05]  /*7d50*/  BRA `(.L_x_140) ;  /* 0xffffffa8005c7947 */ /* 0x000fea000383ffff */
.L_x_45:
[----:B---3--:R-:W-:-:S07]  /*7d60*/  MOV R0, UR5 ;  /* 0x0000000500007c02 */ /* 0x008fce0008000f00 */
.L_x_141:
[----:B-1----:R1:W2:Y:S02]  /*7d70*/  SYNCS.PHASECHK.TRANS64.TRYWAIT P0, [R0+URZ], R3 ;  /* 0x00000003000075a7 */ /* 0x0022a400080011ff */
[----:B--2---:R-:W-:Y:S05]  /*7d80*/  @!P0 NANOSLEEP.SYNCS 0x989680 ;  /* 0x009896800000895d */ /* 0x004fea0003900000 */
[----:B------:R-:W2:Y:S02]  /*7d90*/  @!P0 SYNCS.PHASECHK.TRANS64 P0, [R0+URZ], R3 ;  /* 0x00000003000085a7 */ /* 0x000ea400080010ff */
[----:B--2---:R-:W-:Y:S05]  /*7da0*/  @!P0 BRA `(.L_x_141) ;  /* 0xfffffffc00f08947 */ /* 0x004fea000383ffff */
[----:B------:R-:W-:Y:S05]  /*7db0*/  BRA `(.L_x_142) ;  /* 0xffffffa800687947 */ /* 0x000fea000383ffff */
.L_x_48:
[----:B-1----:R1:W2:Y:S02]  /*7dc0*/  SYNCS.PHASECHK.TRANS64.TRYWAIT P0, [R0+URZ+0xe0], R4 ;  /* 0x0000e004000075a7 */ /* 0x0022a400080011ff */
[----:B--2---:R-:W-:Y:S05]  /*7dd0*/  @!P0 NANOSLEEP.SYNCS 0x989680 ;  /* 0x009896800000895d */ /* 0x004fea0003900000 */
[----:B------:R-:W2:Y:S02]  /*7de0*/  @!P0 SYNCS.PHASECHK.TRANS64 P0, [R0+URZ+0xe0], R4 ;  /* 0x0000e004000085a7 */ /* 0x000ea400080010ff */
[----:B--2---:R-:W-:Y:S05]  /*7df0*/  @!P0 BRA `(.L_x_48) ;  /* 0xfffffffc00f08947 */ /* 0x004fea000383ffff */
[----:B------:R-:W-:Y:S05]  /*7e00*/  BRA `(.L_x_143) ;  /* 0xffffffa800c87947 */ /* 0x000fea000383ffff */
.L_x_49:
[----:B------:R-:W-:-:S07]  /*7e10*/  MOV R0, UR5 ;  /* 0x0000000500007c02 */ /* 0x000fce0008000f00 */
.L_x_144:
[----:B-1----:R1:W2:Y:S02]  /*7e20*/  SYNCS.PHASECHK.TRANS64.TRYWAIT P0, [R0+URZ+0x90], R5 ;  /* 0x00009005000075a7 */ /* 0x0022a400080011ff */
[----:B--2---:R-:W-:Y:S05]  /*7e30*/  @!P0 NANOSLEEP.SYNCS 0x989680 ;  /* 0x009896800000895d */ /* 0x004fea0003900000 */
[----:B------:R-:W2:Y:S02]  /*7e40*/  @!P0 SYNCS.PHASECHK.TRANS64 P0, [R0+URZ+0x90], R5 ;  /* 0x00009005000085a7 */ /* 0x000ea400080010ff */
[----:B--2---:R-:W-:Y:S05]  /*7e50*/  @!P0 BRA `(.L_x_144) ;  /* 0xfffffffc00f08947 */ /* 0x004fea000383ffff */
[----:B------:R-:W-:Y:S05]  /*7e60*/  BRA `(.L_x_145) ;  /* 0xffffffa800d87947 */ /* 0x000fea000383ffff */
.L_x_50:
[----:B-1----:R1:W2:Y:S02]  /*7e70*/  SYNCS.PHASECHK.TRANS64.TRYWAIT P1, [R0+URZ+0x80], R4 ;  /* 0x00008004000075a7 */ /* 0x0022a400080211ff */
[----:B--2---:R-:W-:Y:S05]  /*7e80*/  @!P1 NANOSLEEP.SYNCS 0x989680 ;  /* 0x009896800000995d */ /* 0x004fea0003900000 */
[----:B------:R-:W2:Y:S02]  /*7e90*/  @!P1 SYNCS.PHASECHK.TRANS64 P1, [R0+URZ+0x80], R4 ;  /* 0x00008004000095a7 */ /* 0x000ea400080210ff */
[----:B--2---:R-:W-:Y:S05]  /*7ea0*/  @!P1 BRA `(.L_x_50) ;  /* 0xfffffffc00f09947 */ /* 0x004fea000383ffff */
[----:B------:R-:W-:Y:S05]  /*7eb0*/  BRA `(.L_x_146) ;  /* 0xffffffac00087947 */ /* 0x000fea000383ffff */
.L_x_53:
[----:B------:R-:W-:-:S07]  /*7ec0*/  MOV R0, UR5 ;  /* 0x0000000500007c02 */ /* 0x000fce0008000f00 */
.L_x_147:
[----:B-1----:R1:W2:Y:S02]  /*7ed0*/  SYNCS.PHASECHK.TRANS64.TRYWAIT P0, [R0+URZ+0x90], R2 ;  /* 0x00009002000075a7 */ /* 0x0022a400080011ff */
[----:B--2---:R-:W-:Y:S05]  /*7ee0*/  @!P0 NANOSLEEP.SYNCS 0x989680 ;  /* 0x009896800000895d */ /* 0x004fea0003900000 */
[----:B------:R-:W2:Y:S02]  /*7ef0*/  @!P0 SYNCS.PHASECHK.TRANS64 P0, [R0+URZ+0x90], R2 ;  /* 0x00009002000085a7 */ /* 0x000ea400080010ff */
[----:B--2---:R-:W-:Y:S05]  /*7f00*/  @!P0 BRA `(.L_x_147) ;  /* 0xfffffffc00f08947 */ /* 0x004fea000383ffff */
[----:B------:R-:W-:Y:S05]  /*7f10*/  BRA `(.L_x_52) ;  /* 0xffffffac005c7947 */ /* 0x000fea000383ffff */
.L_x_62:
[----:B-1----:R-:W-:-:S04]  /*7f20*/  MOV R4, UR6 ;  /* 0x0000000600047c02 */ /* 0x002fc80008000f00 */
[----:B------:R1:W2:Y:S03]  /*7f30*/  SYNCS.PHASECHK.TRANS64.TRYWAIT P0, [R4+URZ+0x8], R5 ;  /* 0x00000805040075a7 */ /* 0x0002a600080011ff */
[----:B--2---:R-:W-:Y:S05]  /*7f40*/  @!P0 NANOSLEEP.SYNCS 0x989680 ;  /* 0x009896800000895d */ /* 0x004fea0003900000 */
[----:B------:R-:W2:Y:S02]  /*7f50*/  @!P0 SYNCS.PHASECHK.TRANS64 P0, [R4+URZ+0x8], R5 ;  /* 0x00000805040085a7 */ /* 0x000ea400080010ff */
[----:B--2---:R-:W-:Y:S05]  /*7f60*/  @!P0 BRA `(.L_x_62) ;  /* 0xfffffffc00ec8947 */ /* 0x004fea000383ffff */
[----:B------:R-:W-:Y:S05]  /*7f70*/  BRA `(.L_x_61) ;  /* 0xffffffb000107947 */ /* 0x000fea000383ffff */
.L_x_64:
[----:B------:R-:W-:Y:S01]  /*7f80*/  BSSY B0, `(.L_x_148) ;  /* 0x0000006000007945 */ /* 0x000fe20003800000 */
[----:B------:R-:W-:-:S07]  /*7f90*/  MOV R15, 0xffffffff ;  /* 0xffffffff000f7802 */ /* 0x000fce0000000f00 */
[----:B-1---5:R-:W-:Y:S05]  /*7fa0*/  WARPSYNC.COLLECTIVE R15, `(.L_x_149) ;  /* 0x000000000f0c7348 */ /* 0x022fea0003c00000 */
[----:B------:R-:W-:Y:S02]  /*7fb0*/  ELECT P6, UR79, PT ;  /* 0x00000000004f782f */ /* 0x000fe400038c0000 */
[----:B------:R-:W-:Y:S01]  /*7fc0*/  MOV R14, UR79 ;  /* 0x0000004f000e7c02 */ /* 0x000fe20008000f00 */
[----:B-1---5:R-:W-:Y:S10]  /*7fd0*/  ENDCOLLECTIVE ;  /* 0x000000000000791b */ /* 0x022ff40003800000 */
.L_x_149:
[----:B------:R-:W-:Y:S05]  /*7fe0*/  BSYNC B0 ;  /* 0x0000000000007941 */ /* 0x000fea0003800000 */
.L_x_148:
[----:B------:R-:W-:Y:S05]  /*7ff0*/  BRA `(.L_x_150) ;  /* 0xffffffb000407947 */ /* 0x000fea000383ffff */
.L_x_66:
[----:B-1----:R-:W-:-:S04]  /*8000*/  MOV R2, UR6 ;  /* 0x0000000600027c02 */ /* 0x002fc80008000f00 */
[----:B------:R1:W2:Y:S03]  /*8010*/  SYNCS.PHASECHK.TRANS64.TRYWAIT P0, [R2+URZ+0x8], R3 ;  /* 0x00000803020075a7 */ /* 0x0002a600080011ff */
[----:B--2---:R-:W-:Y:S05]  /*8020*/  @!P0 NANOSLEEP.SYNCS 0x989680 ;  /* 0x009896800000895d */ /* 0x004fea0003900000 */
[----:B------:R-:W2:Y:S02]  /*8030*/  @!P0 SYNCS.PHASECHK.TRANS64 P0, [R2+URZ+0x8], R3 ;  /* 0x00000803020085a7 */ /* 0x000ea400080010ff */
[----:B--2---:R-:W-:Y:S05]  /*8040*/  @!P0 BRA `(.L_x_66) ;  /* 0xfffffffc00ec8947 */ /* 0x004fea000383ffff */
[----:B------:R-:W-:Y:S05]  /*8050*/  BRA `(.L_x_65) ;  /* 0xffffffb000447947 */ /* 0x000fea000383ffff */
.L_x_67:
[----:B-1----:R1:W2:Y:S02]  /*8060*/  SYNCS.PHASECHK.TRANS64.TRYWAIT P0, [R0+URZ+0x80], R4 ;  /* 0x00008004000075a7 */ /* 0x0022a400080011ff */
[----:B--2---:R-:W-:Y:S05]  /*8070*/  @!P0 NANOSLEEP.SYNCS 0x989680 ;  /* 0x009896800000895d */ /* 0x004fea0003900000 */
[----:B------:R-:W2:Y:S02]  /*8080*/  @!P0 SYNCS.PHASECHK.TRANS64 P0, [R0+URZ+0x80], R4 ;  /* 0x00008004000085a7 */ /* 0x000ea400080010ff */
[----:B--2---:R-:W-:Y:S05]  /*8090*/  @!P0 BRA `(.L_x_67) ;  /* 0xfffffffc00f08947 */ /* 0x004fea000383ffff */
[----:B------:R-:W-:Y:S05]  /*80a0*/  BRA `(.L_x_151) ;  /* 0xffffffb400207947 */ /* 0x000fea000383ffff */
.L_x_69:
[----:B------:R-:W-:-:S07]  /*80b0*/  MOV R0, UR10 ;  /* 0x0000000a00007c02 */ /* 0x000fce0008000f00 */
.L_x_152:
[----:B-1----:R1:W2:Y:S02]  /*80c0*/  SYNCS.PHASECHK.TRANS64.TRYWAIT P0, [R0+URZ+0xc0], R4 ;  /* 0x0000c004000075a7 */ /* 0x0022a400080011ff */
[----:B--2---:R-:W-:Y:S05]  /*80d0*/  @!P0 NANOSLEEP.SYNCS 0x989680 ;  /* 0x009896800000895d */ /* 0x004fea0003900000 */
[----:B------:R-:W2:Y:S02]  /*80e0*/  @!P0 SYNCS.PHASECHK.TRANS64 P0, [R0+URZ+0xc0], R4 ;  /* 0x0000c004000085a7 */ /* 0x000ea400080010ff */
[----:B--2---:R-:W-:Y:S05]  /*80f0*/  @!P0 BRA `(.L_x_152) ;  /* 0xfffffffc00f08947 */ /* 0x004fea000383ffff */
[----:B------:R-:W-:Y:S05]  /*8100*/  BRA `(.L_x_153) ;  /* 0xffffffb4006c7947 */ /* 0x000fea000383ffff */
.L_x_72:
[----:B------:R-:W-:Y:S07]  /*8110*/  MOV R0, UR9 ;  /* 0x0000000900007c02 */ /* 0x000fee0008000f00 */
.L_x_154:
[----:B-1----:R1:W2:Y:S02]  /*8120*/  SYNCS.PHASECHK.TRANS64.TRYWAIT P0, [R0+URZ], R4 ;  /* 0x00000004000075a7 */ /* 0x0022a400080011ff */
[----:B--2---:R-:W-:Y:S05]  /*8130*/  @!P0 NANOSLEEP.SYNCS 0x989680 ;  /* 0x009896800000895d */ /* 0x004fea0003900000 */
[----:B------:R-:W2:Y:S02]  /*8140*/  @!P0 SYNCS.PHASECHK.TRANS64 P0, [R0+URZ], R4 ;  /* 0x00000004000085a7 */ /* 0x000ea400080010ff */
[----:B--2---:R-:W-:Y:S05]  /*8150*/  @!P0 BRA `(.L_x_154) ;  /* 0xfffffffc00f08947 */ /* 0x004fea000383ffff */
[----:B------:R-:W-:Y:S05]  /*8160*/  BRA `(.L_x_71) ;  /* 0xffffffb400807947 */ /* 0x000fea000383ffff */
.L_x_76:
[----:B-1----:R-:W-:-:S07]  /*8170*/  MOV R0, UR7 ;  /* 0x0000000700007c02 */ /* 0x002fce0008000f00 */
.L_x_155:
[----:B-1----:R1:W2:Y:S02]  /*8180*/  SYNCS.PHASECHK.TRANS64.TRYWAIT P0, [R0+URZ], R2 ;  /* 0x00000002000075a7 */ /* 0x0022a400080011ff */
[----:B--2---:R-:W-:Y:S05]  /*8190*/  @!P0 NANOSLEEP.SYNCS 0x989680 ;  /* 0x009896800000895d */ /* 0x004fea0003900000 */
[----:B------:R-:W2:Y:S02]  /*81a0*/  @!P0 SYNCS.PHASECHK.TRANS64 P0, [R0+URZ], R2 ;  /* 0x00000002000085a7 */ /* 0x000ea400080010ff */
[----:B--2---:R-:W-:Y:S05]  /*81b0*/  @!P0 BRA `(.L_x_155) ;  /* 0xfffffffc00f08947 */ /* 0x004fea000383ffff */
[----:B------:R-:W-:Y:S05]  /*81c0*/  BRA `(.L_x_156) ;  /* 0xffffffb8004c7947 */ /* 0x000fea000383ffff */
.L_x_77:
[----:B------:R-:W-:-:S07]  /*81d0*/  MOV R0, UR7 ;  /* 0x0000000700007c02 */ /* 0x000fce0008000f00 */
.L_x_157:
[----:B-1----:R1:W2:Y:S02]  /*81e0*/  SYNCS.PHASECHK.TRANS64.TRYWAIT P0, [R0+URZ], R3 ;  /* 0x00000003000075a7 */ /* 0x0022a400080011ff */
[----:B--2---:R-:W-:Y:S05]  /*81f0*/  @!P0 NANOSLEEP.SYNCS 0x989680 ;  /* 0x009896800000895d */ /* 0x004fea0003900000 */
[----:B------:R-:W2:Y:S02]  /*8200*/  @!P0 SYNCS.PHASECHK.TRANS64 P0, [R0+URZ], R3 ;  /* 0x00000003000085a7 */ /* 0x000ea400080010ff */
[----:B--2---:R-:W-:Y:S05]  /*8210*/  @!P0 BRA `(.L_x_157) ;  /* 0xfffffffc00f08947 */ /* 0x004fea000383ffff */
[----:B------:R-:W-:Y:S05]  /*8220*/  BRA `(.L_x_158) ;  /* 0xffffffb800587947 */ /* 0x000fea000383ffff */
.L_x_78:
[----:B------:R-:W-:-:S07]  /*8230*/  MOV R0, UR7 ;  /* 0x0000000700007c02 */ /* 0x000fce0008000f00 */
.L_x_159:
[----:B-1----:R1:W2:Y:S02]  /*8240*/  SYNCS.PHASECHK.TRANS64.TRYWAIT P0, [R0+URZ], R3 ;  /* 0x00000003000075a7 */ /* 0x0022a400080011ff */
[----:B--2---:R-:W-:Y:S05]  /*8250*/  @!P0 NANOSLEEP.SYNCS 0x989680 ;  /* 0x009896800000895d */ /* 0x004fea0003900000 */
[----:B------:R-:W2:Y:S02]  /*8260*/  @!P0 SYNCS.PHASECHK.TRANS64 P0, [R0+URZ], R3 ;  /* 0x00000003000085a7 */ /* 0x000ea400080010ff */
[----:B--2---:R-:W-:Y:S05]  /*8270*/  @!P0 BRA `(.L_x_159) ;  /* 0xfffffffc00f08947 */ /* 0x004fea000383ffff */
[----:B------:R-:W-:Y:S05]  /*8280*/  BRA `(.L_x_160) ;  /* 0xffffffb800647947 */ /* 0x000fea000383ffff */
.L_x_81:
[----:B------:R-:W-:-:S07]  /*8290*/  MOV R0, UR8 ;  /* 0x0000000800007c02 */ /* 0x000fce0008000f00 */
.L_x_161:
[----:B-1----:R1:W2:Y:S02]  /*82a0*/  SYNCS.PHASECHK.TRANS64.TRYWAIT P1, [R0+URZ+0x100], R2 ;  /* 0x00010002000075a7 */ /* 0x0022a400080211ff */
[----:B--2---:R-:W-:Y:S05]  /*82b0*/  @!P1 NANOSLEEP.SYNCS 0x989680 ;  /* 0x009896800000995d */ /* 0x004fea0003900000 */
[----:B------:R-:W2:Y:S02]  /*82c0*/  @!P1 SYNCS.PHASECHK.TRANS64 P1, [R0+URZ+0x100], R2 ;  /* 0x00010002000095a7 */ /* 0x000ea400080210ff */
[----:B--2---:R-:W-:Y:S05]  /*82d0*/  @!P1 BRA `(.L_x_161) ;  /* 0xfffffffc00f09947 */ /* 0x004fea000383ffff */
[----:B------:R-:W-:Y:S05]  /*82e0*/  BRA `(.L_x_162) ;  /* 0xffffffb800b07947 */ /* 0x000fea000383ffff */
.L_x_86:
[----:B--2---:R2:W4:Y:S02]  /*82f0*/  SYNCS.PHASECHK.TRANS64.TRYWAIT P0, [R0+URZ+0x80], R2 ;  /* 0x00008002000075a7 */ /* 0x00452400080011ff */
[----:B----4-:R-:W-:Y:S05]  /*8300*/  @!P0 NANOSLEEP.SYNCS 0x989680 ;  /* 0x009896800000895d */ /* 0x010fea0003900000 */
[----:B------:R-:W4:Y:S02]  /*8310*/  @!P0 SYNCS.PHASECHK.TRANS64 P0, [R0+URZ+0x80], R2 ;  /* 0x00008002000085a7 */ /* 0x000f2400080010ff */
[----:B----4-:R-:W-:Y:S05]  /*8320*/  @!P0 BRA `(.L_x_86) ;  /* 0xfffffffc00f08947 */ /* 0x010fea000383ffff */
[----:B------:R-:W-:Y:S05]  /*8330*/  BRA `(.L_x_163) ;  /* 0xffffffbc00b47947 */ /* 0x000fea000383ffff */
.L_x_89:
[----:B------:R-:W-:Y:S07]  /*8340*/  MOV R0, UR6 ;  /* 0x0000000600007c02 */ /* 0x000fee0008000f00 */
.L_x_164:
[----:B--2---:R2:W4:Y:S02]  /*8350*/  SYNCS.PHASECHK.TRANS64.TRYWAIT P0, [R0+URZ+0x78], R2 ;  /* 0x00007802000075a7 */ /* 0x00452400080011ff */
[----:B----4-:R-:W-:Y:S05]  /*8360*/  @!P0 NANOSLEEP.SYNCS 0x989680 ;  /* 0x009896800000895d */ /* 0x010fea0003900000 */
[----:B------:R-:W4:Y:S02]  /*8370*/  @!P0 SYNCS.PHASECHK.TRANS64 P0, [R0+URZ+0x78], R2 ;  /* 0x00007802000085a7 */ /* 0x000f2400080010ff */
[----:B----4-:R-:W-:Y:S05]  /*8380*/  @!P0 BRA `(.L_x_164) ;  /* 0xfffffffc00f08947 */ /* 0x010fea000383ffff */
[----:B------:R-:W-:Y:S05]  /*8390*/  BRA `(.L_x_88) ;  /* 0xffffffc000947947 */ /* 0x000fea000383ffff */
.L_x_92:
[----:B------:R-:W-:Y:S07]  /*83a0*/  MOV R0, UR15 ;  /* 0x0000000f00007c02 */ /* 0x000fee0008000f00 */
.L_x_165:
[----:B-1----:R1:W2:Y:S02]  /*83b0*/  SYNCS.PHASECHK.TRANS64.TRYWAIT P0, [R0+URZ+0x58], R9 ;  /* 0x00005809000075a7 */ /* 0x0022a400080011ff */
[----:B--2---:R-:W-:Y:S05]  /*83c0*/  @!P0 NANOSLEEP.SYNCS 0x989680 ;  /* 0x009896800000895d */ /* 0x004fea0003900000 */
[----:B------:R-:W2:Y:S02]  /*83d0*/  @!P0 SYNCS.PHASECHK.TRANS64 P0, [R0+URZ+0x58], R9 ;  /* 0x00005809000085a7 */ /* 0x000ea400080010ff */
[----:B--2---:R-:W-:Y:S05]  /*83e0*/  @!P0 BRA `(.L_x_165) ;  /* 0xfffffffc00f08947 */ /* 0x004fea000383ffff */
[----:B------:R-:W-:Y:S05]  /*83f0*/  BRA `(.L_x_166) ;  /* 0xffffffc4000c7947 */ /* 0x000fea000383ffff */
.L_x_93:
[----:B------:R-:W-:Y:S07]  /*8400*/  MOV R0, UR13 ;  /* 0x0000000d00007c02 */ /* 0x000fee0008000f00 */
.L_x_167:
[----:B-1----:R1:W2:Y:S02]  /*8410*/  SYNCS.PHASECHK.TRANS64.TRYWAIT P0, [R0+URZ+0x58], R14 ;  /* 0x0000580e000075a7 */ /* 0x0022a400080011ff */
[----:B--2---:R-:W-:Y:S05]  /*8420*/  @!P0 NANOSLEEP.SYNCS 0x989680 ;  /* 0x009896800000895d */ /* 0x004fea0003900000 */
[----:B------:R-:W2:Y:S02]  /*8430*/  @!P0 SYNCS.PHASECHK.TRANS64 P0, [R0+URZ+0x58], R14 ;  /* 0x0000580e000085a7 */ /* 0x000ea400080010ff */
[----:B--2---:R-:W-:Y:S05]  /*8440*/  @!P0 BRA `(.L_x_167) ;  /* 0xfffffffc00f08947 */ /* 0x004fea000383ffff */
[----:B------:R-:W-:Y:S05]  /*8450*/  BRA `(.L_x_168) ;  /* 0xffffffc400ac7947 */ /* 0x000fea000383ffff */
.L_x_95:
[----:B------:R-:W-:-:S07]  /*8460*/  MOV R0, UR4 ;  /* 0x0000000400007c02 */ /* 0x000fce0008000f00 */
.L_x_169:
[----:B-1----:R1:W4:Y:S02]  /*8470*/  SYNCS.PHASECHK.TRANS64.TRYWAIT P0, [R0+URZ], R2 ;  /* 0x00000002000075a7 */ /* 0x00232400080011ff */
[----:B----4-:R-:W-:Y:S05]  /*8480*/  @!P0 NANOSLEEP.SYNCS 0x989680 ;  /* 0x009896800000895d */ /* 0x010fea0003900000 */
[----:B------:R-:W4:Y:S02]  /*8490*/  @!P0 SYNCS.PHASECHK.TRANS64 P0, [R0+URZ], R2 ;  /* 0x00000002000085a7 */ /* 0x000f2400080010ff */
[----:B----4-:R-:W-:Y:S05]  /*84a0*/  @!P0 BRA `(.L_x_169) ;  /* 0xfffffffc00f08947 */ /* 0x010fea000383ffff */
[----:B------:R-:W-:Y:S05]  /*84b0*/  BRA `(.L_x_170) ;  /* 0xffffffc800387947 */ /* 0x000fea000383ffff */
.L_x_96:
[----:B------:R-:W-:-:S07]  /*84c0*/  MOV R0, UR4 ;  /* 0x0000000400007c02 */ /* 0x000fce0008000f00 */
.L_x_171:
[----:B-1----:R1:W4:Y:S02]  /*84d0*/  SYNCS.PHASECHK.TRANS64.TRYWAIT P0, [R0+URZ], R2 ;  /* 0x00000002000075a7 */ /* 0x00232400080011ff */
[----:B----4-:R-:W-:Y:S05]  /*84e0*/  @!P0 NANOSLEEP.SYNCS 0x989680 ;  /* 0x009896800000895d */ /* 0x010fea0003900000 */
[----:B------:R-:W4:Y:S02]  /*84f0*/  @!P0 SYNCS.PHASECHK.TRANS64 P0, [R0+URZ], R2 ;  /* 0x00000002000085a7 */ /* 0x000f2400080010ff */
[----:B----4-:R-:W-:Y:S05]  /*8500*/  @!P0 BRA `(.L_x_171) ;  /* 0xfffffffc00f08947 */ /* 0x010fea000383ffff */
[----:B------:R-:W-:Y:S05]  /*8510*/  BRA `(.L_x_172) ;  /* 0xffffffc800447947 */ /* 0x000fea000383ffff */
.L_x_98:
[----:B--2---:R2:W4:Y:S02]  /*8520*/  SYNCS.PHASECHK.TRANS64.TRYWAIT P0, [R0+URZ+0x80], R2 ;  /* 0x00008002000075a7 */ /* 0x00452400080011ff */
[----:B----4-:R-:W-:Y:S05]  /*8530*/  @!P0 NANOSLEEP.SYNCS 0x989680 ;  /* 0x009896800000895d */ /* 0x010fea0003900000 */
[----:B------:R-:W4:Y:S02]  /*8540*/  @!P0 SYNCS.PHASECHK.TRANS64 P0, [R0+URZ+0x80], R2 ;  /* 0x00008002000085a7 */ /* 0x000f2400080010ff */
[----:B----4-:R-:W-:Y:S05]  /*8550*/  @!P0 BRA `(.L_x_98) ;  /* 0xfffffffc00f08947 */ /* 0x010fea000383ffff */
[----:B------:R-:W-:Y:S05]  /*8560*/  BRA `(.L_x_173) ;  /* 0xffffffcc00287947 */ /* 0x000fea000383ffff */
.L_x_108:
[----:B-1----:R1:W3:Y:S02]  /*8570*/  SYNCS.PHASECHK.TRANS64.TRYWAIT P1, [R0+URZ+0x40], R3 ;  /* 0x00004003000075a7 */ /* 0x0022e400080211ff */
[----:B---3--:R-:W-:Y:S05]  /*8580*/  @!P1 NANOSLEEP.SYNCS 0x989680 ;  /* 0x009896800000995d */ /* 0x008fea0003900000 */
[----:B------:R-:W3:Y:S02]  /*8590*/  @!P1 SYNCS.PHASECHK.TRANS64 P1, [R0+URZ+0x40], R3 ;  /* 0x00004003000095a7 */ /* 0x000ee400080210ff */
[----:B---3--:R-:W-:Y:S05]  /*85a0*/  @!P1 BRA `(.L_x_108) ;  /* 0xfffffffc00f09947 */ /* 0x008fea000383ffff */
[----:B------:R-:W-:Y:S05]  /*85b0*/  BRA `(.L_x_107) ;  /* 0xffffffd800587947 */ /* 0x000fea000383ffff */
.L_x_110:
[----:B-1----:R1:W4:Y:S02]  /*85c0*/  SYNCS.PHASECHK.TRANS64.TRYWAIT P0, [R106+URZ+0xa0], R2 ;  /* 0x0000a0026a0075a7 */ /* 0x00232400080011ff */
[----:B----4-:R-:W-:Y:S05]  /*85d0*/  @!P0 NANOSLEEP.SYNCS 0x989680 ;  /* 0x009896800000895d */ /* 0x010fea0003900000 */
[----:B------:R-:W4:Y:S02]  /*85e0*/  @!P0 SYNCS.PHASECHK.TRANS64 P0, [R106+URZ+0xa0], R2 ;  /* 0x0000a0026a0085a7 */ /* 0x000f2400080010ff */
[----:B----4-:R-:W-:Y:S05]  /*85f0*/  @!P0 BRA `(.L_x_110) ;  /* 0xfffffffc00f08947 */ /* 0x010fea000383ffff */
[----:B------:R-:W-:Y:S05]  /*8600*/  BRA `(.L_x_109) ;  /* 0xffffffd800907947 */ /* 0x000fea000383ffff */
.L_x_121:
[----:B--2---:R2:W4:Y:S02]  /*8610*/  SYNCS.PHASECHK.TRANS64.TRYWAIT P0, [R2+URZ+0x40], R71 ;  /* 0x00004047020075a7 */ /* 0x00452400080011ff */
[----:B----4-:R-:W-:Y:S05]  /*8620*/  @!P0 NANOSLEEP.SYNCS 0x989680 ;  /* 0x009896800000895d */ /* 0x010fea0003900000 */
[----:B------:R-:W4:Y:S02]  /*8630*/  @!P0 SYNCS.PHASECHK.TRANS64 P0, [R2+URZ+0x40], R71 ;  /* 0x00004047020085a7 */ /* 0x000f2400080010ff */
[----:B----4-:R-:W-:Y:S05]  /*8640*/  @!P0 BRA `(.L_x_121) ;  /* 0xfffffffc00f08947 */ /* 0x010fea000383ffff */
[----:B------:R-:W-:Y:S05]  /*8650*/  BRA `(.L_x_120) ;  /* 0xffffffe400787947 */ /* 0x000fea000383ffff */
        .weak           $__internal_0_$__cuda_sm10x_tcgen05_guardrail_trap_col_being_dealloced_not_returned_by_alloc
        .type           $__internal_0_$__cuda_sm10x_tcgen05_guardrail_trap_col_being_dealloced_not_returned_by_alloc,@function
        .size           $__internal_0_$__cuda_sm10x_tcgen05_guardrail_trap_col_being_dealloced_not_returned_by_alloc,($__internal_1_$__cuda_sm10x_tcgen05_guardrail_trap_phase_invalid_during_alloc - $__internal_0_$__cuda_sm10x_tcgen05_guardrail_trap_col_being_dealloced_not_returned_by_alloc)
$__internal_0_$__cuda_sm10x_tcgen05_guardrail_trap_col_being_dealloced_not_returned_by_alloc:
[----:B------:R-:W-:Y:S05]  /*8660*/  BPT.TRAP 0x1 ;  /* 0x000000040000795c */ /* 0x000fea0000300000 */
[----:B------:R-:W-:-:S04]  /*8670*/  HFMA2 R3, -RZ, RZ, 0, 0 ;  /* 0x00000000ff037431 */ /* 0x000fc800000001ff */
[----:B------:R-:W-:Y:S05]  /*8680*/  RET.REL.NODEC R2 `(_ZN7cutlass13device_kernelINS_4gemm6kernel13GemmUniversalIN4cute5tupleIJiiiiEEENS1_10collective13CollectiveMmaINS1_35MainloopSm100TmaUmmaWarpSpecializedILi4ELi2ELi4ENS5_IJNS4_1CILi2EEENSA_ILi1EEESC_EEEEENS5_IJNSA_ILi256EEENSA_ILi64EEENSA_ILi32EEEEEENS_10bfloat16_tENS5_IJlSC_lEEESJ_SK_NS4_8TiledMMAINS4_8MMA_AtomIJNS4_26SM100_MMA_F16BF16_2x1SM_SSISJ_SJ_fLi256ELi64ELNS4_4UMMA5MajorE0ELSP_0ELNSO_7ScaleInE0ELSQ_0EEEEEENS4_6LayoutINS5_IJSC_SC_SC_EEENS5_IJNSA_ILi0EEESV_SV_EEEEENS5_IJNS4_10UnderscoreESY_SY_EEEEENS4_18SM100_TMA_2SM_LOADENS4_14ComposedLayoutINS4_7SwizzleILi2ELi4ELi3EEENS4_18smem_ptr_flag_bitsILi16EEENST_INS5_IJNSA_ILi8EEESH_EEENS5_IJSH_SC_EEEEEEEvNS4_8identityES11_S1B_vS1C_EENS_8epilogue10collective18CollectiveEpilogueINS1E_23Sm100TmaWarpSpecializedILi3ELi2ELi32ELb1ELb0EEEJNS5_IJNSA_ILi128EEESG_SH_EEENS5_IJNST_IS1J_SC_EENST_ISH_SC_EEEEESJ_SK_SJ_SK_NS1E_6fusion15FusionCallbacksIS1I_NS1O_17LinearCombinationISJ_fSJ_fLNS_15FloatRoundStyleE2EEES1K_S1N_JEEENS4_5SM1004TMEM4LOAD26SM100_TMEM_LOAD_32dp32b32xENS4_13SM90_TMA_LOADES1B_NS4_39AutoVectorizingCopyWithAssumedAlignmentILi128EEENS4_14SM90_TMA_STOREES1B_S20_S20_EEEvvEEEEvNT_6ParamsE) ;  /* 0xffffff78025c7950 */ /* 0x000fea0003c3ffff */
        .weak           $__internal_1_$__cuda_sm10x_tcgen05_guardrail_trap_phase_invalid_during_alloc
        .type           $__internal_1_$__cuda_sm10x_tcgen05_guardrail_trap_phase_invalid_during_alloc,@function
        .size           $__internal_1_$__cuda_sm10x_tcgen05_guardrail_trap_phase_invalid_during_alloc,($__internal_2_$__cuda_sm10x_tcgen05_guardrail_trap_unallocated_columns_being_dealloced - $__internal_1_$__cuda_sm10x_tcgen05_guardrail_trap_phase_invalid_during_alloc)
$__internal_1_$__cuda_sm10x_tcgen05_guardrail_trap_phase_invalid_during_alloc:
[----:B------:R-:W-:Y:S05]  /*8690*/  BPT.TRAP 0x1 ;  /* 0x000000040000795c */ /* 0x000fea0000300000 */
[----:B------:R-:W-:-:S04]  /*86a0*/  MOV R3, 0x0 ;  /* 0x0000000000037802 */ /* 0x000fc80000000f00 */
[----:B------:R-:W-:Y:S05]  /*86b0*/  RET.REL.NODEC R2 `(_ZN7cutlass13device_kernelINS_4gemm6kernel13GemmUniversalIN4cute5tupleIJiiiiEEENS1_10collective13CollectiveMmaINS1_35MainloopSm100TmaUmmaWarpSpecializedILi4ELi2ELi4ENS5_IJNS4_1CILi2EEENSA_ILi1EEESC_EEEEENS5_IJNSA_ILi256EEENSA_ILi64EEENSA_ILi32EEEEEENS_10bfloat16_tENS5_IJlSC_lEEESJ_SK_NS4_8TiledMMAINS4_8MMA_AtomIJNS4_26SM100_MMA_F16BF16_2x1SM_SSISJ_SJ_fLi256ELi64ELNS4_4UMMA5MajorE0ELSP_0ELNSO_7ScaleInE0ELSQ_0EEEEEENS4_6LayoutINS5_IJSC_SC_SC_EEENS5_IJNSA_ILi0EEESV_SV_EEEEENS5_IJNS4_10UnderscoreESY_SY_EEEEENS4_18SM100_TMA_2SM_LOADENS4_14ComposedLayoutINS4_7SwizzleILi2ELi4ELi3EEENS4_18smem_ptr_flag_bitsILi16EEENST_INS5_IJNSA_ILi8EEESH_EEENS5_IJSH_SC_EEEEEEEvNS4_8identityES11_S1B_vS1C_EENS_8epilogue10collective18CollectiveEpilogueINS1E_23Sm100TmaWarpSpecializedILi3ELi2ELi32ELb1ELb0EEEJNS5_IJNSA_ILi128EEESG_SH_EEENS5_IJNST_IS1J_SC_EENST_ISH_SC_EEEEESJ_SK_SJ_SK_NS1E_6fusion15FusionCallbacksIS1I_NS1O_17LinearCombinationISJ_fSJ_fLNS_15FloatRoundStyleE2EEES1K_S1N_JEEENS4_5SM1004TMEM4LOAD26SM100_TMEM_LOAD_32dp32b32xENS4_13SM90_TMA_LOADES1B_NS4_39AutoVectorizingCopyWithAssumedAlignmentILi128EEENS4_14SM90_TMA_STOREES1B_S20_S20_EEEvvEEEEvNT_6ParamsE) ;  /* 0xffffff7802507950 */ /* 0x000fea0003c3ffff */
        .weak           $__internal_2_$__cuda_sm10x_tcgen05_guardrail_trap_unallocated_columns_being_dealloced
        .type           $__internal_2_$__cuda_sm10x_tcgen05_guardrail_trap_unallocated_columns_being_dealloced,@function
        .size           $__internal_2_$__cuda_sm10x_tcgen05_guardrail_trap_unallocated_columns_being_dealloced,(.L_x_175 - $__internal_2_$__cuda_sm10x_tcgen05_guardrail_trap_unallocated_columns_being_dealloced)
$__internal_2_$__cuda_sm10x_tcgen05_guardrail_trap_unallocated_columns_being_dealloced:
[----:B------:R-:W-:Y:S05]  /*86c0*/  BPT.TRAP 0x1 ;  /* 0x000000040000795c */ /* 0x000fea0000300000 */
[----:B------:R-:W-:-:S04]  /*86d0*/  HFMA2 R3, -RZ, RZ, 0, 0 ;  /* 0x00000000ff037431 */ /* 0x000fc800000001ff */
[----:B------:R-:W-:Y:S05]  /*86e0*/  RET.REL.NODEC R2 `(_ZN7cutlass13device_kernelINS_4gemm6kernel13GemmUniversalIN4cute5tupleIJiiiiEEENS1_10collective13CollectiveMmaINS1_35MainloopSm100TmaUmmaWarpSpecializedILi4ELi2ELi4ENS5_IJNS4_1CILi2EEENSA_ILi1EEESC_EEEEENS5_IJNSA_ILi256EEENSA_ILi64EEENSA_ILi32EEEEEENS_10bfloat16_tENS5_IJlSC_lEEESJ_SK_NS4_8TiledMMAINS4_8MMA_AtomIJNS4_26SM100_MMA_F16BF16_2x1SM_SSISJ_SJ_fLi256ELi64ELNS4_4UMMA5MajorE0ELSP_0ELNSO_7ScaleInE0ELSQ_0EEEEEENS4_6LayoutINS5_IJSC_SC_SC_EEENS5_IJNSA_ILi0EEESV_SV_EEEEENS5_IJNS4_10UnderscoreESY_SY_EEEEENS4_18SM100_TMA_2SM_LOADENS4_14ComposedLayoutINS4_7SwizzleILi2ELi4ELi3EEENS4_18smem_ptr_flag_bitsILi16EEENST_INS5_IJNSA_ILi8EEESH_EEENS5_IJSH_SC_EEEEEEEvNS4_8identityES11_S1B_vS1C_EENS_8epilogue10collective18CollectiveEpilogueINS1E_23Sm100TmaWarpSpecializedILi3ELi2ELi32ELb1ELb0EEEJNS5_IJNSA_ILi128EEESG_SH_EEENS5_IJNST_IS1J_SC_EENST_ISH_SC_EEEEESJ_SK_SJ_SK_NS1E_6fusion15FusionCallbacksIS1I_NS1O_17LinearCombinationISJ_fSJ_fLNS_15FloatRoundStyleE2EEES1K_S1N_JEEENS4_5SM1004TMEM4LOAD26SM100_TMEM_LOAD_32dp32b32xENS4_13SM90_TMA_LOADES1B_NS4_39AutoVectorizingCopyWithAssumedAlignmentILi128EEENS4_14SM90_TMA_STOREES1B_S20_S20_EEEvvEEEEvNT_6ParamsE) ;  /* 0xffffff7802447950 */ /* 0x000fea0003c3ffff */
.L_x_174:
[----:B------:R-:W-:-:S00]  /*86f0*/  BRA `(.L_x_174) ;  /* 0xfffffffc00fc7947 */ /* 0x000fc0000383ffff */
[----:B------:R-:W-:-:S00]  /*8700*/  NOP ;  /* 0x0000000000007918 */ /* 0x000fc00000000000 */
[----:B------:R-:W-:-:S00]  /*8710*/  NOP ;  /* 0x0000000000007918 */ /* 0x000fc00000000000 */
[----:B------:R-:W-:-:S00]  /*8720*/  NOP ;  /* 0x0000000000007918 */ /* 0x000fc00000000000 */
[----:B------:R-:W-:-:S00]  /*8730*/  NOP ;  /* 0x0000000000007918 */ /* 0x000fc00000000000 */
[----:B------:R-:W-:-:S00]  /*8740*/  NOP ;  /* 0x0000000000007918 */ /* 0x000fc00000000000 */
[----:B------:R-:W-:-:S00]  /*8750*/  NOP ;  /* 0x0000000000007918 */ /* 0x000fc00000000000 */
[----:B------:R-:W-:-:S00]  /*8760*/  NOP ;  /* 0x0000000000007918 */ /* 0x000fc00000000000 */
[----:B------:R-:W-:-:S00]  /*8770*/  NOP ;  /* 0x0000000000007918 */ /* 0x000fc00000000000 */
.L_x_175:


//--------------------- .nv.global.init           --------------------------
	.section	.nv.global.init,"aw",@progbits
.nv.global.init:
	.type		$str$27,@object
	.size		$str$27,($str$28 - $str$27)
$str$27:
        /*0000*/ 	.byte	0x28, 0x61, 0x64, 0x64, 0x72, 0x65, 0x73, 0x73, 0x20, 0x26, 0x20, 0x6d, 0x61, 0x73, 0x6b, 0x29
        /*0010*/ 	.byte	0x20, 0x3d, 0x3d, 0x20, 0x30, 0x00
	.type		$str$28,@object
	.size		$str$28,($str$26 - $str$28)
$str$28:
        /*0016*/ 	.byte	0x2f, 0x74, 0x6d, 0x70, 0x2f, 0x63, 0x75, 0x74, 0x6c, 0x61, 0x73, 0x73, 0x5f, 0x73, 0x77, 0x65
        /*0026*/ 	.byte	0x65, 0x70, 0x5f, 0x73, 0x72, 0x63, 0x2f, 0x69, 0x6e, 0x63, 0x6c, 0x75, 0x64, 0x65, 0x2f, 0x63
        /*0036*/ 	.byte	0x75, 0x74, 0x65, 0x2f, 0x70, 0x6f, 0x69, 0x6e, 0x74, 0x65, 0x72, 0x5f, 0x66, 0x6c, 0x61, 0x67
        /*0046*/ 	.byte	0x67, 0x65, 0x64, 0x2e, 0x68, 0x70, 0x70, 0x00
	.type		$str$26,@object
	.size		$str$26,($str$25 - $str$26)
$str$26:
        /*004e*/ 	.byte	0x2f, 0x74, 0x6d, 0x70, 0x2f, 0x63, 0x75, 0x74, 0x6c, 0x61, 0x73, 0x73, 0x5f, 0x73, 0x77, 0x65
        /*005e*/ 	.byte	0x65, 0x70, 0x5f, 0x73, 0x72, 0x63, 0x2f, 0x69, 0x6e, 0x63, 0x6c, 0x75, 0x64, 0x65, 0x2f, 0x63
        /*006e*/ 	.byte	0x75, 0x74, 0x65, 0x2f, 0x61, 0x74, 0x6f, 0x6d, 0x2f, 0x63, 0x6f, 0x70, 0x79, 0x5f, 0x74, 0x72
        /*007e*/ 	.byte	0x61, 0x69, 0x74, 0x73, 0x5f, 0x73, 0x6d, 0x31, 0x30, 0x30, 0x2e, 0x68, 0x70, 0x70, 0x00
	.type		$str$25,@object
	.size		$str$25,(__unnamed_1 - $str$25)
$str$25:
        /*008d*/ 	.byte	0x28, 0x28, 0x75, 0x69, 0x6e, 0x74, 0x33, 0x32, 0x5f, 0x74, 0x28, 0x74, 0x68, 0x72, 0x65, 0x61
        /*009d*/ 	.byte	0x64, 0x49, 0x64, 0x78, 0x2e, 0x78, 0x29, 0x20, 0x2f, 0x20, 0x33, 0x32, 0x29, 0x20, 0x25, 0x20
        /*00ad*/ 	.byte	0x34, 0x29, 0x20, 0x3d, 0x3d, 0x20, 0x28, 0x28, 0x28, 0x74, 0x6d, 0x65, 0x6d, 0x5f, 0x61, 0x64
        /*00bd*/ 	.byte	0x64, 0x72, 0x20, 0x3e, 0x3e, 0x20, 0x31, 0x36, 0x29, 0x20, 0x2f, 0x20, 0x33, 0x32, 0x29, 0x20
        /*00cd*/ 	.byte	0x25, 0x20, 0x34, 0x29, 0x00
	.type		__unnamed_1,@object
	.size		__unnamed_1,(__unnamed_2 - __unnamed_1)
__unnamed_1:
        /*00d2*/ 	.byte	0x61, 0x75, 0x74, 0x6f, 0x20, 0x63, 0x75, 0x74, 0x65, 0x3a, 0x3a, 0x61, 0x73, 0x5f, 0x70, 0x6f
        /* <DEDUP_REMOVED lines=24> */
        /*0262*/ 	.byte	0x34, 0x30, 0x39, 0x36, 0x3e, 0x3e, 0x3e, 0x3e, 0x5d, 0x00
	.type		__unnamed_2,@object
	.size		__unnamed_2,(.L_2 - __unnamed_2)
__unnamed_2:
        /* <DEDUP_REMOVED lines=42> */
        /*050c*/ 	.byte	0x3e, 0x3e, 0x5d, 0x00
.L_2:


//--------------------- .nv.shared._ZN7cutlass13device_kernelINS_4gemm6kernel13GemmUniversalIN4cute5tupleIJiiiiEEENS1_10collective13CollectiveMmaINS1_35MainloopSm100TmaUmmaWarpSpecializedILi4ELi2ELi4ENS5_IJNS4_1CILi2EEENSA_ILi1EEESC_EEEEENS5_IJNSA_ILi256EEENSA_ILi64EEENSA_ILi32EEEEEENS_10bfloat16_tENS5_IJlSC_lEEESJ_SK_NS4_8TiledMMAINS4_8MMA_AtomIJNS4_26SM100_MMA_F16BF16_2x1SM_SSISJ_SJ_fLi256ELi64ELNS4_4UMMA5MajorE0ELSP_0ELNSO_7ScaleInE0ELSQ_0EEEEEENS4_6LayoutINS5_IJSC_SC_SC_EEENS5_IJNSA_ILi0EEESV_SV_EEEEENS5_IJNS4_10UnderscoreESY_SY_EEEEENS4_18SM100_TMA_2SM_LOADENS4_14ComposedLayoutINS4_7SwizzleILi2ELi4ELi3EEENS4_18smem_ptr_flag_bitsILi16EEENST_INS5_IJNSA_ILi8EEESH_EEENS5_IJSH_SC_EEEEEEEvNS4_8identityES11_S1B_vS1C_EENS_8epilogue10collective18CollectiveEpilogueINS1E_23Sm100TmaWarpSpecializedILi3ELi2ELi32ELb1ELb0EEEJNS5_IJNSA_ILi128EEESG_SH_EEENS5_IJNST_IS1J_SC_EENST_ISH_SC_EEEEESJ_SK_SJ_SK_NS1E_6fusion15FusionCallbacksIS1I_NS1O_17LinearCombinationISJ_fSJ_fLNS_15FloatRoundStyleE2EEES1K_S1N_JEEENS4_5SM1004TMEM4LOAD26SM100_TMEM_LOAD_32dp32b32xENS4_13SM90_TMA_LOADES1B_NS4_39AutoVectorizingCopyWithAssumedAlignmentILi128EEENS4_14SM90_TMA_STOREES1B_S20_S20_EEEvvEEEEvNT_6ParamsE --------------------------
	.section	.nv.shared._ZN7cutlass13device_kernelINS_4gemm6kernel13GemmUniversalIN4cute5tupleIJiiiiEEENS1_10collective13CollectiveMmaINS1_35MainloopSm100TmaUmmaWarpSpecializedILi4ELi2ELi4ENS5_IJNS4_1CILi2EEENSA_ILi1EEESC_EEEEENS5_IJNSA_ILi256EEENSA_ILi64EEENSA_ILi32EEEEEENS_10bfloat16_tENS5_IJlSC_lEEESJ_SK_NS4_8TiledMMAINS4_8MMA_AtomIJNS4_26SM100_MMA_F16BF16_2x1SM_SSISJ_SJ_fLi256ELi64ELNS4_4UMMA5MajorE0ELSP_0ELNSO_7ScaleInE0ELSQ_0EEEEEENS4_6LayoutINS5_IJSC_SC_SC_EEENS5_IJNSA_ILi0EEESV_SV_EEEEENS5_IJNS4_10UnderscoreESY_SY_EEEEENS4_18SM100_TMA_2SM_LOADENS4_14ComposedLayoutINS4_7SwizzleILi2ELi4ELi3EEENS4_18smem_ptr_flag_bitsILi16EEENST_INS5_IJNSA_ILi8EEESH_EEENS5_IJSH_SC_EEEEEEEvNS4_8identityES11_S1B_vS1C_EENS_8epilogue10collective18CollectiveEpilogueINS1E_23Sm100TmaWarpSpecializedILi3ELi2ELi32ELb1ELb0EEEJNS5_IJNSA_ILi128EEESG_SH_EEENS5_IJNST_IS1J_SC_EENST_ISH_SC_EEEEESJ_SK_SJ_SK_NS1E_6fusion15FusionCallbacksIS1I_NS1O_17LinearCombinationISJ_fSJ_fLNS_15FloatRoundStyleE2EEES1K_S1N_JEEENS4_5SM1004TMEM4LOAD26SM100_TMEM_LOAD_32dp32b32xENS4_13SM90_TMA_LOADES1B_NS4_39AutoVectorizingCopyWithAssumedAlignmentILi128EEENS4_14SM90_TMA_STOREES1B_S20_S20_EEEvvEEEEvNT_6ParamsE,"aw",@nobits
	.sectionflags	@""
	.align	16
	.zero		1024


//--------------------- .nv.shared.reserved.0     --------------------------
	.section	.nv.shared.reserved.0,"aw",@nobits
	.weak		__nv_reservedSMEM_offset_0_alias
	.size		__nv_reservedSMEM_offset_0_alias, 0, 64
	.other		__nv_reservedSMEM_offset_0_alias,@"STO_CUDA_RESERVED_SHARED STV_DEFAULT"
__nv_reservedSMEM_offset_0_alias:
	.zero		0
.nv.shared.reserved.0:
	.zero		64
	.weak		__nv_reservedSMEM_tcgen05_partition
	.type		__nv_reservedSMEM_tcgen05_partition,@object
	.size		__nv_reservedSMEM_tcgen05_partition,(.L_0 - __nv_reservedSMEM_tcgen05_partition)
__nv_reservedSMEM_tcgen05_partition:
	.zero		32
.L_0:


//--------------------- .nv.global                --------------------------
	.section	.nv.global,"aw",@nobits
.nv.global:
	.type		_ZN39_INTERNAL_4f19ab5d_4_k_cu_a40c9688_84014cute1_E,@object
	.size		_ZN39_INTERNAL_4f19ab5d_4_k_cu_a40c9688_84014cute1_E,(_ZN39_INTERNAL_4f19ab5d_4_k_cu_a40c9688_84014cuda3std3__45__cpo6cbeginE - _ZN39_INTERNAL_4f19ab5d_4_k_cu_a40c9688_84014cute1_E)
_ZN39_INTERNAL_4f19ab5d_4_k_cu_a40c9688_84014cute1_E:
	.zero		1
	.type		_ZN39_INTERNAL_4f19ab5d_4_k_cu_a40c9688_84014cuda3std3__45__cpo6cbeginE,@object
	.size		_ZN39_INTERNAL_4f19ab5d_4_k_cu_a40c9688_84014cuda3std3__45__cpo6cbeginE,(_ZN39_INTERNAL_4f19ab5d_4_k_cu_a40c9688_84014cuda3std3__48in_placeE - _ZN39_INTERNAL_4f19ab5d_4_k_cu_a40c9688_84014cuda3std3__45__cpo6cbeginE)
_ZN39_INTERNAL_4f19ab5d_4_k_cu_a40c9688_84014cuda3std3__45__cpo6cbeginE:
	.zero		1
	.type		_ZN39_INTERNAL_4f19ab5d_4_k_cu_a40c9688_84014cuda3std3__48in_placeE,@object
	.size		_ZN39_INTERNAL_4f19ab5d_4_k_cu_a40c9688_84014cuda3std3__48in_placeE,(_ZN39_INTERNAL_4f19ab5d_4_k_cu_a40c9688_84014cuda3std6ranges3__45__cpo9iter_moveE - _ZN39_INTERNAL_4f19ab5d_4_k_cu_a40c9688_84014cuda3std3__48in_placeE)
_ZN39_INTERNAL_4f19ab5d_4_k_cu_a40c9688_84014cuda3std3__48in_placeE:
	.zero		1
	.type		_ZN39_INTERNAL_4f19ab5d_4_k_cu_a40c9688_84014cuda3std6ranges3__45__cpo9iter_moveE,@object
	.size		_ZN39_INTERNAL_4f19ab5d_4_k_cu_a40c9688_84014cuda3std6ranges3__45__cpo9iter_moveE,(_ZN39_INTERNAL_4f19ab5d_4_k_cu_a40c9688_84014cuda3std3__45__cpo5beginE - _ZN39_INTERNAL_4f19ab5d_4_k_cu_a40c9688_84014cuda3std6ranges3__45__cpo9iter_moveE)
_ZN39_INTERNAL_4f19ab5d_4_k_cu_a40c9688_84014cuda3std6ranges3__45__cpo9iter_moveE:
	.zero		1
	.type		_ZN39_INTERNAL_4f19ab5d_4_k_cu_a40c9688_84014cuda3std3__45__cpo5beginE,@object
	.size		_ZN39_INTERNAL_4f19ab5d_4_k_cu_a40c9688_84014cuda3std3__45__cpo5beginE,(_ZN39_INTERNAL_4f19ab5d_4_k_cu_a40c9688_84014cuda3std3__441_GLOBAL__N__4f19ab5d_4_k_cu_a40c9688_84016ignoreE - _ZN39_INTERNAL_4f19ab5d_4_k_cu_a40c9688_84014cuda3std3__45__cpo5beginE)
_ZN39_INTERNAL_4f19ab5d_4_k_cu_a40c9688_84014cuda3std3__45__cpo5beginE:
	.zero		1
	.type		_ZN39_INTERNAL_4f19ab5d_4_k_cu_a40c9688_84014cuda3std3__441_GLOBAL__N__4f19ab5d_4_k_cu_a40c9688_84016ignoreE,@object
	.size		_ZN39_INTERNAL_4f19ab5d_4_k_cu_a40c9688_84014cuda3std3__441_GLOBAL__N__4f19ab5d_4_k_cu_a40c9688_84016ignoreE,(_ZN39_INTERNAL_4f19ab5d_4_k_cu_a40c9688_84014cute7productE - _ZN39_INTERNAL_4f19ab5d_4_k_cu_a40c9688_84014cuda3std3__441_GLOBAL__N__4f19ab5d_4_k_cu_a40c9688_84016ignoreE)
_ZN39_INTERNAL_4f19ab5d_4_k_cu_a40c9688_84014cuda3std3__441_GLOBAL__N__4f19ab5d_4_k_cu_a40c9688_84016ignoreE:
	.zero		1
	.type		_ZN39_INTERNAL_4f19ab5d_4_k_cu_a40c9688_84014cute7productE,@object
	.size		_ZN39_INTERNAL_4f19ab5d_4_k_cu_a40c9688_84014cute7productE,(_ZN39_INTERNAL_4f19ab5d_4_k_cu_a40c9688_84014cuda3std3__45__cpo3endE - _ZN39_INTERNAL_4f19ab5d_4_k_cu_a40c9688_84014cute7productE)
_ZN39_INTERNAL_4f19ab5d_4_k_cu_a40c9688_84014cute7productE:
	.zero		1
	.type		_ZN39_INTERNAL_4f19ab5d_4_k_cu_a40c9688_84014cuda3std3__45__cpo3endE,@object
	.size		_ZN39_INTERNAL_4f19ab5d_4_k_cu_a40c9688_84014cuda3std3__45__cpo3endE,(_ZN39_INTERNAL_4f19ab5d_4_k_cu_a40c9688_84014cuda3std3__419piecewise_constructE - _ZN39_INTERNAL_4f19ab5d_4_k_cu_a40c9688_84014cuda3std3__45__cpo3endE)
_ZN39_INTERNAL_4f19ab5d_4_k_cu_a40c9688_84014cuda3std3__45__cpo3endE:
	.zero		1
	.type		_ZN39_INTERNAL_4f19ab5d_4_k_cu_a40c9688_84014cuda3std3__419piecewise_constructE,@object
	.size		_ZN39_INTERNAL_4f19ab5d_4_k_cu_a40c9688_84014cuda3std3__419piecewise_constructE,(_ZN39_INTERNAL_4f19ab5d_4_k_cu_a40c9688_84014cuda3std3__45__cpo4cendE - _ZN39_INTERNAL_4f19ab5d_4_k_cu_a40c9688_84014cuda3std3__419piecewise_constructE)
_ZN39_INTERNAL_4f19ab5d_4_k_cu_a40c9688_84014cuda3std3__419piecewise_constructE:
	.zero		1
	.type		_ZN39_INTERNAL_4f19ab5d_4_k_cu_a40c9688_84014cuda3std3__45__cpo4cendE,@object
	.size		_ZN39_INTERNAL_4f19ab5d_4_k_cu_a40c9688_84014cuda3std3__45__cpo4cendE,(_ZN39_INTERNAL_4f19ab5d_4_k_cu_a40c9688_84014cuda3std6ranges3__45__cpo4swapE - _ZN39_INTERNAL_4f19ab5d_4_k_cu_a40c9688_84014cuda3std3__45__cpo4cendE)
_ZN39_INTERNAL_4f19ab5d_4_k_cu_a40c9688_84014cuda3std3__45__cpo4cendE:
	.zero		1
	.type		_ZN39_INTERNAL_4f19ab5d_4_k_cu_a40c9688_84014cuda3std6ranges3__45__cpo4swapE,@object
	.size		_ZN39_INTERNAL_4f19ab5d_4_k_cu_a40c9688_84014cuda3std6ranges3__45__cpo4swapE,(.L_10 - _ZN39_INTERNAL_4f19ab5d_4_k_cu_a40c9688_84014cuda3std6ranges3__45__cpo4swapE)
_ZN39_INTERNAL_4f19ab5d_4_k_cu_a40c9688_84014cuda3std6ranges3__45__cpo4swapE:
	.zero		1
.L_10:


//--------------------- .nv.constant0._ZN7cutlass13device_kernelINS_4gemm6kernel13GemmUniversalIN4cute5tupleIJiiiiEEENS1_10collective13CollectiveMmaINS1_35MainloopSm100TmaUmmaWarpSpecializedILi4ELi2ELi4ENS5_IJNS4_1CILi2EEENSA_ILi1EEESC_EEEEENS5_IJNSA_ILi256EEENSA_ILi64EEENSA_ILi32EEEEEENS_10bfloat16_tENS5_IJlSC_lEEESJ_SK_NS4_8TiledMMAINS4_8MMA_AtomIJNS4_26SM100_MMA_F16BF16_2x1SM_SSISJ_SJ_fLi256ELi64ELNS4_4UMMA5MajorE0ELSP_0ELNSO_7ScaleInE0ELSQ_0EEEEEENS4_6LayoutINS5_IJSC_SC_SC_EEENS5_IJNSA_ILi0EEESV_SV_EEEEENS5_IJNS4_10UnderscoreESY_SY_EEEEENS4_18SM100_TMA_2SM_LOADENS4_14ComposedLayoutINS4_7SwizzleILi2ELi4ELi3EEENS4_18smem_ptr_flag_bitsILi16EEENST_INS5_IJNSA_ILi8EEESH_EEENS5_IJSH_SC_EEEEEEEvNS4_8identityES11_S1B_vS1C_EENS_8epilogue10collective18CollectiveEpilogueINS1E_23Sm100TmaWarpSpecializedILi3ELi2ELi32ELb1ELb0EEEJNS5_IJNSA_ILi128EEESG_SH_EEENS5_IJNST_IS1J_SC_EENST_ISH_SC_EEEEESJ_SK_SJ_SK_NS1E_6fusion15FusionCallbacksIS1I_NS1O_17LinearCombinationISJ_fSJ_fLNS_15FloatRoundStyleE2EEES1K_S1N_JEEENS4_5SM1004TMEM4LOAD26SM100_TMEM_LOAD_32dp32b32xENS4_13SM90_TMA_LOADES1B_NS4_39AutoVectorizingCopyWithAssumedAlignmentILi128EEENS4_14SM90_TMA_STOREES1B_S20_S20_EEEvvEEEEvNT_6ParamsE --------------------------
	.section	.nv.constant0._ZN7cutlass13device_kernelINS_4gemm6kernel13GemmUniversalIN4cute5tupleIJiiiiEEENS1_10collective13CollectiveMmaINS1_35MainloopSm100TmaUmmaWarpSpecializedILi4ELi2ELi4ENS5_IJNS4_1CILi2EEENSA_ILi1EEESC_EEEEENS5_IJNSA_ILi256EEENSA_ILi64EEENSA_ILi32EEEEEENS_10bfloat16_tENS5_IJlSC_lEEESJ_SK_NS4_8TiledMMAINS4_8MMA_AtomIJNS4_26SM100_MMA_F16BF16_2x1SM_SSISJ_SJ_fLi256ELi64ELNS4_4UMMA5MajorE0ELSP_0ELNSO_7ScaleInE0ELSQ_0EEEEEENS4_6LayoutINS5_IJSC_SC_SC_EEENS5_IJNSA_ILi0EEESV_SV_EEEEENS5_IJNS4_10UnderscoreESY_SY_EEEEENS4_18SM100_TMA_2SM_LOADENS4_14ComposedLayoutINS4_7SwizzleILi2ELi4ELi3EEENS4_18smem_ptr_flag_bitsILi16EEENST_INS5_IJNSA_ILi8EEESH_EEENS5_IJSH_SC_EEEEEEEvNS4_8identityES11_S1B_vS1C_EENS_8epilogue10collective18CollectiveEpilogueINS1E_23Sm100TmaWarpSpecializedILi3ELi2ELi32ELb1ELb0EEEJNS5_IJNSA_ILi128EEESG_SH_EEENS5_IJNST_IS1J_SC_EENST_ISH_SC_EEEEESJ_SK_SJ_SK_NS1E_6fusion15FusionCallbacksIS1I_NS1O_17LinearCombinationISJ_fSJ_fLNS_15FloatRoundStyleE2EEES1K_S1N_JEEENS4_5SM1004TMEM4LOAD26SM100_TMEM_LOAD_32dp32b32xENS4_13SM90_TMA_LOADES1B_NS4_39AutoVectorizingCopyWithAssumedAlignmentILi128EEENS4_14SM90_TMA_STOREES1B_S20_S20_EEEvvEEEEvNT_6ParamsE,"a",@progbits
	.sectionflags	@""
	.align	4
.nv.constant0._ZN7cutlass13device_kernelINS_4gemm6kernel13GemmUniversalIN4cute5tupleIJiiiiEEENS1_10collective13CollectiveMmaINS1_35MainloopSm100TmaUmmaWarpSpecializedILi4ELi2ELi4ENS5_IJNS4_1CILi2EEENSA_ILi1EEESC_EEEEENS5_IJNSA_ILi256EEENSA_ILi64EEENSA_ILi32EEEEEENS_10bfloat16_tENS5_IJlSC_lEEESJ_SK_NS4_8TiledMMAINS4_8MMA_AtomIJNS4_26SM100_MMA_F16BF16_2x1SM_SSISJ_SJ_fLi256ELi64ELNS4_4UMMA5MajorE0ELSP_0ELNSO_7ScaleInE0ELSQ_0EEEEEENS4_6LayoutINS5_IJSC_SC_SC_EEENS5_IJNSA_ILi0EEESV_SV_EEEEENS5_IJNS4_10UnderscoreESY_SY_EEEEENS4_18SM100_TMA_2SM_LOADENS4_14ComposedLayoutINS4_7SwizzleILi2ELi4ELi3EEENS4_18smem_ptr_flag_bitsILi16EEENST_INS5_IJNSA_ILi8EEESH_EEENS5_IJSH_SC_EEEEEEEvNS4_8identityES11_S1B_vS1C_EENS_8epilogue10collective18CollectiveEpilogueINS1E_23Sm100TmaWarpSpecializedILi3ELi2ELi32ELb1ELb0EEEJNS5_IJNSA_ILi128EEESG_SH_EEENS5_IJNST_IS1J_SC_EENST_ISH_SC_EEEEESJ_SK_SJ_SK_NS1E_6fusion15FusionCallbacksIS1I_NS1O_17LinearCombinationISJ_fSJ_fLNS_15FloatRoundStyleE2EEES1K_S1N_JEEENS4_5SM1004TMEM4LOAD26SM100_TMEM_LOAD_32dp32b32xENS4_13SM90_TMA_LOADES1B_NS4_39AutoVectorizingCopyWithAssumedAlignmentILi128EEENS4_14SM90_TMA_STOREES1B_S20_S20_EEEvvEEEEvNT_6ParamsE:
	.zero		2944


//--------------------- SYMBOLS --------------------------

	.type		.nv.reservedSmem.offset0,@object
	.size		.nv.reservedSmem.offset0,0x4
	.type		.nv.reservedSmem.cap,@object
	.size		.nv.reservedSmem.cap,0x4
	.type		__assertfail,@function
